	.target	sm_90a

	.elftype	@"ET_EXEC"


//--------------------- .note.nv.tkinfo           --------------------------
	.section	.note.nv.tkinfo,"",@"SHT_NOTE"
	.sectionflags	@"SHF_NOTE_NV_TKINFO"
	.tkinfo
        /*0018*/ 	.word	0x00000002
        /*0030*/ 	.string	""
        /*0030*/ 	.string	"ptxas"
        /*0030*/ 	.string	"Cuda compilation tools, release 13.0, V13.0.88"
        /*0030*/ 	.string	"Build cuda_13.0.r13.0/compiler.36424714_0"
        /*0030*/ 	.string	"-arch sm_90a -m 64 "



//--------------------- .note.nv.cuinfo           --------------------------
	.section	.note.nv.cuinfo,"",@"SHT_NOTE"
	.sectionflags	@"SHF_NOTE_NV_CUINFO"
        /*0018*/ 	.short	0x0002
        /*001a*/ 	.short	0x005a
        /*001c*/ 	.short	0x0082
	.zero		2


//--------------------- .nv.info                  --------------------------
	.section	.nv.info,"",@"SHT_CUDA_INFO"
	.align	4


	//----- nvinfo : EIATTR_REGCOUNT
	.align		4
        /*0000*/ 	.byte	0x04, 0x2f
        /*0002*/ 	.short	(.L_15 - .L_14)
	.align		4
.L_14:
        /*0004*/ 	.word	index@(_ZN7cutlass13device_kernelINS_4gemm6kernel13GemmUniversalIN4cute5tupleIJiiiiEEENS1_10collective13CollectiveMmaINS1_34MainloopSm90TmaGmmaWarpSpecializedILi9ENS5_IJNS4_1CILi1EEESB_SB_EEENS1_35KernelTmaWarpSpecializedCooperativeEEENS5_IJNSA_ILi384EEENSA_ILi16EEENSA_ILi32EEEEEENS_10bfloat16_tENS5_IJlSB_lEEESJ_SK_NS4_8TiledMMAINS4_8MMA_AtomIJNS4_4SM904GMMA27MMA_64x16x16_F32BF16BF16_SSILNSO_5MajorE0ELSQ_0ELNSO_7ScaleInE1ELSR_1EEEEEENS4_6LayoutINS5_IJNSA_ILi2EEESB_SB_EEENS5_IJSB_NSA_ILi0EEESX_EEEEENS5_IJNS4_10UnderscoreES10_S10_EEEEENS4_13SM90_TMA_LOADENS4_14ComposedLayoutINS4_7SwizzleILi2ELi4ELi3EEENS4_18smem_ptr_flag_bitsILi16EEENSU_INS5_IJNSA_ILi8EEESH_EEENS5_IJSH_SB_EEEEEEEvNS4_8identityES13_S1D_vS1E_EENS_8epilogue10collective6detail29Sm90TmaWarpSpecializedAdapterINS1H_15DefaultEpilogueISJ_SK_SK_NS1G_6thread17LinearCombinationISJ_Li1EffLNS1L_9ScaleType4KindE0ELNS_15FloatRoundStyleE2ESJ_EENS1_15EpilogueDefaultEEEEEvvEEEEvNT_6ParamsE)
        /*0008*/ 	.word	0x000000a8


	//----- nvinfo : EIATTR_FRAME_SIZE
	.align		4
.L_15:
        /*000c*/ 	.byte	0x04, 0x11
        /*000e*/ 	.short	(.L_17 - .L_16)
	.align		4
.L_16:
        /*0010*/ 	.word	index@(_ZN7cutlass13device_kernelINS_4gemm6kernel13GemmUniversalIN4cute5tupleIJiiiiEEENS1_10collective13CollectiveMmaINS1_34MainloopSm90TmaGmmaWarpSpecializedILi9ENS5_IJNS4_1CILi1EEESB_SB_EEENS1_35KernelTmaWarpSpecializedCooperativeEEENS5_IJNSA_ILi384EEENSA_ILi16EEENSA_ILi32EEEEEENS_10bfloat16_tENS5_IJlSB_lEEESJ_SK_NS4_8TiledMMAINS4_8MMA_AtomIJNS4_4SM904GMMA27MMA_64x16x16_F32BF16BF16_SSILNSO_5MajorE0ELSQ_0ELNSO_7ScaleInE1ELSR_1EEEEEENS4_6LayoutINS5_IJNSA_ILi2EEESB_SB_EEENS5_IJSB_NSA_ILi0EEESX_EEEEENS5_IJNS4_10UnderscoreES10_S10_EEEEENS4_13SM90_TMA_LOADENS4_14ComposedLayoutINS4_7SwizzleILi2ELi4ELi3EEENS4_18smem_ptr_flag_bitsILi16EEENSU_INS5_IJNSA_ILi8EEESH_EEENS5_IJSH_SB_EEEEEEEvNS4_8identityES13_S1D_vS1E_EENS_8epilogue10collective6detail29Sm90TmaWarpSpecializedAdapterINS1H_15DefaultEpilogueISJ_SK_SK_NS1G_6thread17LinearCombinationISJ_Li1EffLNS1L_9ScaleType4KindE0ELNS_15FloatRoundStyleE2ESJ_EENS1_15EpilogueDefaultEEEEEvvEEEEvNT_6ParamsE)
        /*0014*/ 	.word	0x00000000


	//----- nvinfo : EIATTR_MIN_STACK_SIZE
	.align		4
.L_17:
        /*0018*/ 	.byte	0x04, 0x12
        /*001a*/ 	.short	(.L_19 - .L_18)
	.align		4
.L_18:
        /*001c*/ 	.word	index@(_ZN7cutlass13device_kernelINS_4gemm6kernel13GemmUniversalIN4cute5tupleIJiiiiEEENS1_10collective13CollectiveMmaINS1_34MainloopSm90TmaGmmaWarpSpecializedILi9ENS5_IJNS4_1CILi1EEESB_SB_EEENS1_35KernelTmaWarpSpecializedCooperativeEEENS5_IJNSA_ILi384EEENSA_ILi16EEENSA_ILi32EEEEEENS_10bfloat16_tENS5_IJlSB_lEEESJ_SK_NS4_8TiledMMAINS4_8MMA_AtomIJNS4_4SM904GMMA27MMA_64x16x16_F32BF16BF16_SSILNSO_5MajorE0ELSQ_0ELNSO_7ScaleInE1ELSR_1EEEEEENS4_6LayoutINS5_IJNSA_ILi2EEESB_SB_EEENS5_IJSB_NSA_ILi0EEESX_EEEEENS5_IJNS4_10UnderscoreES10_S10_EEEEENS4_13SM90_TMA_LOADENS4_14ComposedLayoutINS4_7SwizzleILi2ELi4ELi3EEENS4_18smem_ptr_flag_bitsILi16EEENSU_INS5_IJNSA_ILi8EEESH_EEENS5_IJSH_SB_EEEEEEEvNS4_8identityES13_S1D_vS1E_EENS_8epilogue10collective6detail29Sm90TmaWarpSpecializedAdapterINS1H_15DefaultEpilogueISJ_SK_SK_NS1G_6thread17LinearCombinationISJ_Li1EffLNS1L_9ScaleType4KindE0ELNS_15FloatRoundStyleE2ESJ_EENS1_15EpilogueDefaultEEEEEvvEEEEvNT_6ParamsE)
        /*0020*/ 	.word	0x00000000
.L_19:


//--------------------- .nv.compat                --------------------------
	.section	.nv.compat,"",@"SHT_CUDA_COMPAT_INFO"
	.align	4
        /*0000*/ 	.byte	0x02, 0x09, 0x01, 0x00, 0x02, 0x02, 0x04, 0x00, 0x02, 0x05, 0x05, 0x00, 0x03, 0x07, 0x01, 0x01
        /*0010*/ 	.byte	0x02, 0x03, 0x01, 0x00, 0x02, 0x06, 0x01, 0x00, 0x04, 0x0b, 0x08, 0x00, 0x00, 0x00, 0x00, 0x00
        /*0020*/ 	.byte	0x00, 0x00, 0x00, 0x00


//--------------------- .nv.info._ZN7cutlass13device_kernelINS_4gemm6kernel13GemmUniversalIN4cute5tupleIJiiiiEEENS1_10collective13CollectiveMmaINS1_34MainloopSm90TmaGmmaWarpSpecializedILi9ENS5_IJNS4_1CILi1EEESB_SB_EEENS1_35KernelTmaWarpSpecializedCooperativeEEENS5_IJNSA_ILi384EEENSA_ILi16EEENSA_ILi32EEEEEENS_10bfloat16_tENS5_IJlSB_lEEESJ_SK_NS4_8TiledMMAINS4_8MMA_AtomIJNS4_4SM904GMMA27MMA_64x16x16_F32BF16BF16_SSILNSO_5MajorE0ELSQ_0ELNSO_7ScaleInE1ELSR_1EEEEEENS4_6LayoutINS5_IJNSA_ILi2EEESB_SB_EEENS5_IJSB_NSA_ILi0EEESX_EEEEENS5_IJNS4_10UnderscoreES10_S10_EEEEENS4_13SM90_TMA_LOADENS4_14ComposedLayoutINS4_7SwizzleILi2ELi4ELi3EEENS4_18smem_ptr_flag_bitsILi16EEENSU_INS5_IJNSA_ILi8EEESH_EEENS5_IJSH_SB_EEEEEEEvNS4_8identityES13_S1D_vS1E_EENS_8epilogue10collective6detail29Sm90TmaWarpSpecializedAdapterINS1H_15DefaultEpilogueISJ_SK_SK_NS1G_6thread17LinearCombinationISJ_Li1EffLNS1L_9ScaleType4KindE0ELNS_15FloatRoundStyleE2ESJ_EENS1_15EpilogueDefaultEEEEEvvEEEEvNT_6ParamsE --------------------------
	.section	.nv.info._ZN7cutlass13device_kernelINS_4gemm6kernel13GemmUniversalIN4cute5tupleIJiiiiEEENS1_10collective13CollectiveMmaINS1_34MainloopSm90TmaGmmaWarpSpecializedILi9ENS5_IJNS4_1CILi1EEESB_SB_EEENS1_35KernelTmaWarpSpecializedCooperativeEEENS5_IJNSA_ILi384EEENSA_ILi16EEENSA_ILi32EEEEEENS_10bfloat16_tENS5_IJlSB_lEEESJ_SK_NS4_8TiledMMAINS4_8MMA_AtomIJNS4_4SM904GMMA27MMA_64x16x16_F32BF16BF16_SSILNSO_5MajorE0ELSQ_0ELNSO_7ScaleInE1ELSR_1EEEEEENS4_6LayoutINS5_IJNSA_ILi2EEESB_SB_EEENS5_IJSB_NSA_ILi0EEESX_EEEEENS5_IJNS4_10UnderscoreES10_S10_EEEEENS4_13SM90_TMA_LOADENS4_14ComposedLayoutINS4_7SwizzleILi2ELi4ELi3EEENS4_18smem_ptr_flag_bitsILi16EEENSU_INS5_IJNSA_ILi8EEESH_EEENS5_IJSH_SB_EEEEEEEvNS4_8identityES13_S1D_vS1E_EENS_8epilogue10collective6detail29Sm90TmaWarpSpecializedAdapterINS1H_15DefaultEpilogueISJ_SK_SK_NS1G_6thread17LinearCombinationISJ_Li1EffLNS1L_9ScaleType4KindE0ELNS_15FloatRoundStyleE2ESJ_EENS1_15EpilogueDefaultEEEEEvvEEEEvNT_6ParamsE,"",@"SHT_CUDA_INFO"
	.sectionflags	@""
	.align	4


	//----- nvinfo : EIATTR_CUDA_API_VERSION
	.align		4
        /*0000*/ 	.byte	0x04, 0x37
        /*0002*/ 	.short	(.L_21 - .L_20)
.L_20:
        /*0004*/ 	.word	0x00000082


	//----- nvinfo : EIATTR_KPARAM_INFO
	.align		4
.L_21:
        /*0008*/ 	.byte	0x04, 0x17
        /*000a*/ 	.short	(.L_23 - .L_22)
.L_22:
        /*000c*/ 	.word	0x00000000
        /*0010*/ 	.short	0x0000
        /*0012*/ 	.short	0x0070
        /*0014*/ 	.byte	0x00, 0xf0, 0x01, 0x10


	//----- nvinfo : EIATTR_SPARSE_MMA_MASK
	.align		4
.L_23:
        /*0018*/ 	.byte	0x03, 0x50
        /*001a*/ 	.short	0x0000


	//----- nvinfo : EIATTR_MAXREG_COUNT
	.align		4
        /*001c*/ 	.byte	0x03, 0x1b
        /*001e*/ 	.short	0x00a8


	//----- nvinfo : EIATTR_NUM_BARRIERS
	.align		4
        /*0020*/ 	.byte	0x02, 0x4c
        /*0022*/ 	.byte	0x01
	.zero		1


	//----- nvinfo : EIATTR_EXTERNS
	.align		4
        /*0024*/ 	.byte	0x04, 0x0f
        /*0026*/ 	.short	(.L_25 - .L_24)


	//   ....[0]....
	.align		4
.L_24:
        /*0028*/ 	.word	index@(__assertfail)


	//----- nvinfo : EIATTR_MERCURY_ISA_VERSION
	.align		4
.L_25:
        /*002c*/ 	.byte	0x03, 0x5f
        /*002e*/ 	.short	0x0101


	//----- nvinfo : EIATTR_INT_WARP_WIDE_INSTR_OFFSETS
	.align		4
        /*0030*/ 	.byte	0x04, 0x31
        /*0032*/ 	.short	(.L_27 - .L_26)


	//   ....[0]....
.L_26:
        /*0034*/ 	.word	0x00000480


	//   ....[1]....
        /*0038*/ 	.word	0x000004b0


	//   ....[2]....
        /*003c*/ 	.word	0x00000590


	//----- nvinfo : EIATTR_COOP_GROUP_MASK_REGIDS
	.align		4
.L_27:
        /*0040*/ 	.byte	0x04, 0x29
        /*0042*/ 	.short	(.L_29 - .L_28)


	//   ....[0]....
.L_28:
        /*0044*/ 	.word	0xffffffff


	//   ....[1]....
        /*0048*/ 	.word	0xffffffff


	//   ....[2]....
        /*004c*/ 	.word	0xffffffff


	//   ....[3]....
        /*0050*/ 	.word	0xffffffff


	//   ....[4]....
        /*0054*/ 	.word	0xffffffff


	//----- nvinfo : EIATTR_COOP_GROUP_INSTR_OFFSETS
	.align		4
.L_29:
        /*0058*/ 	.byte	0x04, 0x28
        /*005a*/ 	.short	(.L_31 - .L_30)


	//   ....[0]....
.L_30:
        /*005c*/ 	.word	0x00000060


	//   ....[1]....
        /*0060*/ 	.word	0x00000070


	//   ....[2]....
        /*0064*/ 	.word	0x00000130


	//   ....[3]....
        /*0068*/ 	.word	0x00000390


	//   ....[4]....
        /*006c*/ 	.word	0x00001040


	//----- nvinfo : EIATTR_REG_RECONFIG
	.align		4
.L_31:
        /*0070*/ 	.byte	0x01, 0x54
	.zero		2


	//----- nvinfo : EIATTR_SYSCALL_OFFSETS
	.align		4
        /*0074*/ 	.byte	0x04, 0x46
        /*0076*/ 	.short	(.L_33 - .L_32)


	//   ....[0]....
.L_32:
        /*0078*/ 	.word	0x00001200


	//----- nvinfo : EIATTR_MBARRIER_INSTR_OFFSETS
	.align		4
.L_33:
        /*007c*/ 	.byte	0x04, 0x39
        /*007e*/ 	.short	(.L_35 - .L_34)


	//   ....[0]....
.L_34:
        /*0080*/ 	.word	0x00000250
        /*0084*/ 	.word	0x000000ff
        /*0088*/ 	.word	0x00000000
        /*008c*/ 	.short	0x0100
        /*008e*/ 	.byte	0x08
	.zero		1


	//   ....[1]....
        /*0090*/ 	.word	0x00000260
        /*0094*/ 	.word	0x000000ff
        /*0098*/ 	.word	0x00000048
        /*009c*/ 	.short	0x0100
        /*009e*/ 	.byte	0x08
	.zero		1


	//   ....[2]....
        /*00a0*/ 	.word	0x00000270
        /*00a4*/ 	.word	0x000000ff
        /*00a8*/ 	.word	0x00000008
        /*00ac*/ 	.short	0x0100
        /*00ae*/ 	.byte	0x08
	.zero		1


	//   ....[3]....
        /*00b0*/ 	.word	0x00000280
        /*00b4*/ 	.word	0x000000ff
        /*00b8*/ 	.word	0x00000050
        /*00bc*/ 	.short	0x0100
        /*00be*/ 	.byte	0x08
	.zero		1


	//   ....[4]....
        /*00c0*/ 	.word	0x00000290
        /*00c4*/ 	.word	0x000000ff
        /*00c8*/ 	.word	0x00000010
        /*00cc*/ 	.short	0x0100
        /*00ce*/ 	.byte	0x08
	.zero		1


	//   ....[5]....
        /*00d0*/ 	.word	0x000002a0
        /*00d4*/ 	.word	0x000000ff
        /*00d8*/ 	.word	0x00000058
        /*00dc*/ 	.short	0x0100
        /*00de*/ 	.byte	0x08
	.zero		1


	//   ....[6]....
        /*00e0*/ 	.word	0x000002b0
        /*00e4*/ 	.word	0x000000ff
        /*00e8*/ 	.word	0x00000018
        /*00ec*/ 	.short	0x0100
        /*00ee*/ 	.byte	0x08
	.zero		1


	//   ....[7]....
        /*00f0*/ 	.word	0x000002c0
        /*00f4*/ 	.word	0x000000ff
        /*00f8*/ 	.word	0x00000060
        /*00fc*/ 	.short	0x0100
        /*00fe*/ 	.byte	0x08
	.zero		1


	//   ....[8]....
        /*0100*/ 	.word	0x000002d0
        /*0104*/ 	.word	0x000000ff
        /*0108*/ 	.word	0x00000020
        /*010c*/ 	.short	0x0100
        /*010e*/ 	.byte	0x08
	.zero		1


	//   ....[9]....
        /*0110*/ 	.word	0x000002e0
        /*0114*/ 	.word	0x000000ff
        /*0118*/ 	.word	0x00000068
        /*011c*/ 	.short	0x0100
        /*011e*/ 	.byte	0x08
	.zero		1


	//   ....[10]....
        /*0120*/ 	.word	0x000002f0
        /*0124*/ 	.word	0x000000ff
        /*0128*/ 	.word	0x00000028
        /*012c*/ 	.short	0x0100
        /*012e*/ 	.byte	0x08
	.zero		1


	//   ....[11]....
        /*0130*/ 	.word	0x00000300
        /*0134*/ 	.word	0x000000ff
        /*0138*/ 	.word	0x00000070
        /*013c*/ 	.short	0x0100
        /*013e*/ 	.byte	0x08
	.zero		1


	//   ....[12]....
        /*0140*/ 	.word	0x00000310
        /*0144*/ 	.word	0x000000ff
        /*0148*/ 	.word	0x00000030
        /*014c*/ 	.short	0x0100
        /*014e*/ 	.byte	0x08
	.zero		1


	//   ....[13]....
        /*0150*/ 	.word	0x00000320
        /*0154*/ 	.word	0x000000ff
        /*0158*/ 	.word	0x00000078
        /*015c*/ 	.short	0x0100
        /*015e*/ 	.byte	0x08
	.zero		1


	//   ....[14]....
        /*0160*/ 	.word	0x00000330
        /*0164*/ 	.word	0x000000ff
        /*0168*/ 	.word	0x00000038
        /*016c*/ 	.short	0x0100
        /*016e*/ 	.byte	0x08
	.zero		1


	//   ....[15]....
        /*0170*/ 	.word	0x00000340
        /*0174*/ 	.word	0x000000ff
        /*0178*/ 	.word	0x00000080
        /*017c*/ 	.short	0x0100
        /*017e*/ 	.byte	0x08
	.zero		1


	//   ....[16]....
        /*0180*/ 	.word	0x00000350
        /*0184*/ 	.word	0x000000ff
        /*0188*/ 	.word	0x00000040
        /*018c*/ 	.short	0x0100
        /*018e*/ 	.byte	0x08
	.zero		1


	//   ....[17]....
        /*0190*/ 	.word	0x00000360
        /*0194*/ 	.word	0x000000ff
        /*0198*/ 	.word	0x00000088
        /*019c*/ 	.short	0x0100
        /*019e*/ 	.byte	0x08
	.zero		1


	//   ....[18]....
        /*01a0*/ 	.word	0x00000600
        /*01a4*/ 	.word	0x000000ff
        /*01a8*/ 	.word	0x000000a0
        /*01ac*/ 	.short	0x0100
        /*01ae*/ 	.byte	0x06
	.zero		1


	//   ....[19]....
        /*01b0*/ 	.word	0x00000660
        /*01b4*/ 	.word	0x000000ff
        /*01b8*/ 	.word	0x000000a8
        /*01bc*/ 	.short	0x0100
        /*01be*/ 	.byte	0x06
	.zero		1


	//   ....[20]....
        /*01c0*/ 	.word	0x00001280
        /*01c4*/ 	.word	0x00000003
        /*01c8*/ 	.word	0x00000000
        /*01cc*/ 	.short	0x010a
        /*01ce*/ 	.byte	0x3f
	.zero		1


	//   ....[21]....
        /*01d0*/ 	.word	0x000012c0
        /*01d4*/ 	.word	0x00000003
        /*01d8*/ 	.word	0x00000000
        /*01dc*/ 	.short	0x010a
        /*01de*/ 	.byte	0x3f
	.zero		1


	//   ....[22]....
        /*01e0*/ 	.word	0x00001700
        /*01e4*/ 	.word	0x000000ff
        /*01e8*/ 	.word	0x00000000
        /*01ec*/ 	.short	0x010a
        /*01ee*/ 	.byte	0x08
	.zero		1


	//   ....[23]....
        /*01f0*/ 	.word	0x00001740
        /*01f4*/ 	.word	0x000000ff
        /*01f8*/ 	.word	0x00000000
        /*01fc*/ 	.short	0x010a
        /*01fe*/ 	.byte	0x08
	.zero		1


	//   ....[24]....
        /*0200*/ 	.word	0x00001a40
        /*0204*/ 	.word	0x000000ff
        /*0208*/ 	.word	0x00000000
        /*020c*/ 	.short	0x0101
        /*020e*/ 	.byte	0x08
	.zero		1


	//   ....[25]....
        /*0210*/ 	.word	0x00001c40
        /*0214*/ 	.word	0x000000ff
        /*0218*/ 	.word	0x00000000
        /*021c*/ 	.short	0x0101
        /*021e*/ 	.byte	0x06
	.zero		1


	//   ....[26]....
        /*0220*/ 	.word	0x00004eb0
        /*0224*/ 	.word	0x0000000e
        /*0228*/ 	.word	0x00000048
        /*022c*/ 	.short	0x010a
        /*022e*/ 	.byte	0x3f
	.zero		1


	//   ....[27]....
        /*0230*/ 	.word	0x00005230
        /*0234*/ 	.word	0x00000006
        /*0238*/ 	.word	0x000000a8
        /*023c*/ 	.short	0x0101
        /*023e*/ 	.byte	0x3f
	.zero		1


	//   ....[28]....
        /*0240*/ 	.word	0x00005960
        /*0244*/ 	.word	0x00000007
        /*0248*/ 	.word	0x00000000
        /*024c*/ 	.short	0x010a
        /*024e*/ 	.byte	0x3f
	.zero		1


	//   ....[29]....
        /*0250*/ 	.word	0x000059e0
        /*0254*/ 	.word	0x00000009
        /*0258*/ 	.word	0x00000000
        /*025c*/ 	.short	0x010a
        /*025e*/ 	.byte	0x3f
	.zero		1


	//   ....[30]....
        /*0260*/ 	.word	0x00005a70
        /*0264*/ 	.word	0x00000006
        /*0268*/ 	.word	0x00000000
        /*026c*/ 	.short	0x010a
        /*026e*/ 	.byte	0x3f
	.zero		1


	//   ....[31]....
        /*0270*/ 	.word	0x00005b00
        /*0274*/ 	.word	0x00000009
        /*0278*/ 	.word	0x00000000
        /*027c*/ 	.short	0x010a
        /*027e*/ 	.byte	0x3f
	.zero		1


	//   ....[32]....
        /*0280*/ 	.word	0x00005b90
        /*0284*/ 	.word	0x00000006
        /*0288*/ 	.word	0x00000000
        /*028c*/ 	.short	0x010a
        /*028e*/ 	.byte	0x3f
	.zero		1


	//   ....[33]....
        /*0290*/ 	.word	0x00005c20
        /*0294*/ 	.word	0x00000009
        /*0298*/ 	.word	0x00000000
        /*029c*/ 	.short	0x010a
        /*029e*/ 	.byte	0x3f
	.zero		1


	//   ....[34]....
        /*02a0*/ 	.word	0x00005cb0
        /*02a4*/ 	.word	0x00000006
        /*02a8*/ 	.word	0x00000000
        /*02ac*/ 	.short	0x010a
        /*02ae*/ 	.byte	0x3f
	.zero		1


	//   ....[35]....
        /*02b0*/ 	.word	0x00005d40
        /*02b4*/ 	.word	0x00000009
        /*02b8*/ 	.word	0x00000000
        /*02bc*/ 	.short	0x010a
        /*02be*/ 	.byte	0x3f
	.zero		1


	//   ....[36]....
        /*02c0*/ 	.word	0x00005dd0
        /*02c4*/ 	.word	0x00000003
        /*02c8*/ 	.word	0x00000000
        /*02cc*/ 	.short	0x010a
        /*02ce*/ 	.byte	0x3f
	.zero		1


	//   ....[37]....
        /*02d0*/ 	.word	0x00005e30
        /*02d4*/ 	.word	0x00000003
        /*02d8*/ 	.word	0x00000000
        /*02dc*/ 	.short	0x010a
        /*02de*/ 	.byte	0x3f
	.zero		1


	//   ....[38]....
        /*02e0*/ 	.word	0x00005e90
        /*02e4*/ 	.word	0x00000004
        /*02e8*/ 	.word	0x00000000
        /*02ec*/ 	.short	0x010a
        /*02ee*/ 	.byte	0x3f
	.zero		1


	//   ....[39]....
        /*02f0*/ 	.word	0x00005f60
        /*02f4*/ 	.word	0x0000000e
        /*02f8*/ 	.word	0x00000048
        /*02fc*/ 	.short	0x010a
        /*02fe*/ 	.byte	0x3f
	.zero		1


	//   ....[40]....
        /*0300*/ 	.word	0x00006030
        /*0304*/ 	.word	0x00000007
        /*0308*/ 	.word	0x00000000
        /*030c*/ 	.short	0x010a
        /*030e*/ 	.byte	0x3f
	.zero		1


	//   ....[41]....
        /*0310*/ 	.word	0x00006080
        /*0314*/ 	.word	0x00000009
        /*0318*/ 	.word	0x00000000
        /*031c*/ 	.short	0x010a
        /*031e*/ 	.byte	0x3f
	.zero		1


	//   ....[42]....
        /*0320*/ 	.word	0x000060d0
        /*0324*/ 	.word	0x00000006
        /*0328*/ 	.word	0x00000000
        /*032c*/ 	.short	0x010a
        /*032e*/ 	.byte	0x3f
	.zero		1


	//   ....[43]....
        /*0330*/ 	.word	0x00006120
        /*0334*/ 	.word	0x00000009
        /*0338*/ 	.word	0x00000000
        /*033c*/ 	.short	0x010a
        /*033e*/ 	.byte	0x3f
	.zero		1


	//   ....[44]....
        /*0340*/ 	.word	0x00006170
        /*0344*/ 	.word	0x00000006
        /*0348*/ 	.word	0x00000000
        /*034c*/ 	.short	0x010a
        /*034e*/ 	.byte	0x3f
	.zero		1


	//   ....[45]....
        /*0350*/ 	.word	0x000061c0
        /*0354*/ 	.word	0x00000009
        /*0358*/ 	.word	0x00000000
        /*035c*/ 	.short	0x010a
        /*035e*/ 	.byte	0x3f
	.zero		1


	//   ....[46]....
        /*0360*/ 	.word	0x00006210
        /*0364*/ 	.word	0x00000006
        /*0368*/ 	.word	0x00000000
        /*036c*/ 	.short	0x010a
        /*036e*/ 	.byte	0x3f
	.zero		1


	//   ....[47]....
        /*0370*/ 	.word	0x00006260
        /*0374*/ 	.word	0x00000009
        /*0378*/ 	.word	0x00000000
        /*037c*/ 	.short	0x010a
        /*037e*/ 	.byte	0x3f
	.zero		1


	//----- nvinfo : EIATTR_NUM_MBARRIERS
	.align		4
.L_35:
        /*0380*/ 	.byte	0x03, 0x38
        /*0382*/ 	.short	0x0014


	//----- nvinfo : EIATTR_EXIT_INSTR_OFFSETS
	.align		4
        /*0384*/ 	.byte	0x04, 0x1c
        /*0386*/ 	.short	(.L_37 - .L_36)


	//   ....[0]....
.L_36:
        /*0388*/ 	.word	0x000006b0


	//   ....[1]....
        /*038c*/ 	.word	0x00000f70


	//   ....[2]....
        /*0390*/ 	.word	0x00004520


	//   ....[3]....
        /*0394*/ 	.word	0x00004b50


	//   ....[4]....
        /*0398*/ 	.word	0x00005e20


	//----- nvinfo : EIATTR_MAX_THREADS
	.align		4
.L_37:
        /*039c*/ 	.byte	0x04, 0x05
        /*039e*/ 	.short	(.L_39 - .L_38)
.L_38:
        /*03a0*/ 	.word	0x00000180
        /*03a4*/ 	.word	0x00000001
        /*03a8*/ 	.word	0x00000001


	//----- nvinfo : EIATTR_CRS_STACK_SIZE
	.align		4
.L_39:
        /*03ac*/ 	.byte	0x04, 0x1e
        /*03ae*/ 	.short	(.L_41 - .L_40)
.L_40:
        /*03b0*/ 	.word	0x00000000


	//----- nvinfo : EIATTR_CBANK_PARAM_SIZE
	.align		4
.L_41:
        /*03b4*/ 	.byte	0x03, 0x19
        /*03b6*/ 	.short	0x0470


	//----- nvinfo : EIATTR_PARAM_CBANK
	.align		4
        /*03b8*/ 	.byte	0x04, 0x0a
        /*03ba*/ 	.short	(.L_43 - .L_42)
	.align		4
.L_42:
        /*03bc*/ 	.word	index@(.nv.constant0._ZN7cutlass13device_kernelINS_4gemm6kernel13GemmUniversalIN4cute5tupleIJiiiiEEENS1_10collective13CollectiveMmaINS1_34MainloopSm90TmaGmmaWarpSpecializedILi9ENS5_IJNS4_1CILi1EEESB_SB_EEENS1_35KernelTmaWarpSpecializedCooperativeEEENS5_IJNSA_ILi384EEENSA_ILi16EEENSA_ILi32EEEEEENS_10bfloat16_tENS5_IJlSB_lEEESJ_SK_NS4_8TiledMMAINS4_8MMA_AtomIJNS4_4SM904GMMA27MMA_64x16x16_F32BF16BF16_SSILNSO_5MajorE0ELSQ_0ELNSO_7ScaleInE1ELSR_1EEEEEENS4_6LayoutINS5_IJNSA_ILi2EEESB_SB_EEENS5_IJSB_NSA_ILi0EEESX_EEEEENS5_IJNS4_10UnderscoreES10_S10_EEEEENS4_13SM90_TMA_LOADENS4_14ComposedLayoutINS4_7SwizzleILi2ELi4ELi3EEENS4_18smem_ptr_flag_bitsILi16EEENSU_INS5_IJNSA_ILi8EEESH_EEENS5_IJSH_SB_EEEEEEEvNS4_8identityES13_S1D_vS1E_EENS_8epilogue10collective6detail29Sm90TmaWarpSpecializedAdapterINS1H_15DefaultEpilogueISJ_SK_SK_NS1G_6thread17LinearCombinationISJ_Li1EffLNS1L_9ScaleType4KindE0ELNS_15FloatRoundStyleE2ESJ_EENS1_15EpilogueDefaultEEEEEvvEEEEvNT_6ParamsE)
        /*03c0*/ 	.short	0x0210
        /*03c2*/ 	.short	0x0470


	//----- nvinfo : EIATTR_SW_WAR
	.align		4
.L_43:
        /*03c4*/ 	.byte	0x04, 0x36
        /*03c6*/ 	.short	(.L_45 - .L_44)
.L_44:
        /*03c8*/ 	.word	0x00000008
.L_45:


//--------------------- .nv.callgraph             --------------------------
	.section	.nv.callgraph,"",@"SHT_CUDA_CALLGRAPH"
	.align	4
	.sectionentsize	8
	.align		4
        /*0000*/ 	.word	0x00000000
	.align		4
        /*0004*/ 	.word	0xffffffff
	.align		4
        /*0008*/ 	.word	index@(_ZN7cutlass13device_kernelINS_4gemm6kernel13GemmUniversalIN4cute5tupleIJiiiiEEENS1_10collective13CollectiveMmaINS1_34MainloopSm90TmaGmmaWarpSpecializedILi9ENS5_IJNS4_1CILi1EEESB_SB_EEENS1_35KernelTmaWarpSpecializedCooperativeEEENS5_IJNSA_ILi384EEENSA_ILi16EEENSA_ILi32EEEEEENS_10bfloat16_tENS5_IJlSB_lEEESJ_SK_NS4_8TiledMMAINS4_8MMA_AtomIJNS4_4SM904GMMA27MMA_64x16x16_F32BF16BF16_SSILNSO_5MajorE0ELSQ_0ELNSO_7ScaleInE1ELSR_1EEEEEENS4_6LayoutINS5_IJNSA_ILi2EEESB_SB_EEENS5_IJSB_NSA_ILi0EEESX_EEEEENS5_IJNS4_10UnderscoreES10_S10_EEEEENS4_13SM90_TMA_LOADENS4_14ComposedLayoutINS4_7SwizzleILi2ELi4ELi3EEENS4_18smem_ptr_flag_bitsILi16EEENSU_INS5_IJNSA_ILi8EEESH_EEENS5_IJSH_SB_EEEEEEEvNS4_8identityES13_S1D_vS1E_EENS_8epilogue10collective6detail29Sm90TmaWarpSpecializedAdapterINS1H_15DefaultEpilogueISJ_SK_SK_NS1G_6thread17LinearCombinationISJ_Li1EffLNS1L_9ScaleType4KindE0ELNS_15FloatRoundStyleE2ESJ_EENS1_15EpilogueDefaultEEEEEvvEEEEvNT_6ParamsE)
	.align		4
        /*000c*/ 	.word	index@(__assertfail)
	.align		4
        /*0010*/ 	.word	0x00000000
	.align		4
        /*0014*/ 	.word	0xfffffffe
	.align		4
        /*0018*/ 	.word	0x00000000
	.align		4
        /*001c*/ 	.word	0xfffffffd
	.align		4
        /*0020*/ 	.word	0x00000000
	.align		4
        /*0024*/ 	.word	0xfffffffc


//--------------------- .nv.constant4             --------------------------
	.section	.nv.constant4,"a",@progbits
	.align	8
	.align		8
.nv.constant4:
        /*0000*/ 	.dword	__assertfail
	.align		8
        /*0008*/ 	.dword	__unnamed_1
	.align		8
        /*0010*/ 	.dword	_ZN39_INTERNAL_dd3665a1_4_k_cu_ea45a7c5_89624cuda3std3__45__cpo5beginE
	.align		8
        /*0018*/ 	.dword	_ZN39_INTERNAL_dd3665a1_4_k_cu_ea45a7c5_89624cuda3std3__45__cpo3endE
	.align		8
        /*0020*/ 	.dword	_ZN39_INTERNAL_dd3665a1_4_k_cu_ea45a7c5_89624cuda3std3__45__cpo6cbeginE
	.align		8
        /*0028*/ 	.dword	_ZN39_INTERNAL_dd3665a1_4_k_cu_ea45a7c5_89624cuda3std3__45__cpo4cendE
	.align		8
        /*0030*/ 	.dword	_ZN39_INTERNAL_dd3665a1_4_k_cu_ea45a7c5_89624cuda3std3__441_GLOBAL__N__dd3665a1_4_k_cu_ea45a7c5_89626ignoreE
	.align		8
        /*0038*/ 	.dword	_ZN39_INTERNAL_dd3665a1_4_k_cu_ea45a7c5_89624cuda3std3__419piecewise_constructE
	.align		8
        /*0040*/ 	.dword	_ZN39_INTERNAL_dd3665a1_4_k_cu_ea45a7c5_89624cuda3std3__48in_placeE
	.align		8
        /*0048*/ 	.dword	_ZN39_INTERNAL_dd3665a1_4_k_cu_ea45a7c5_89624cuda3std6ranges3__45__cpo4swapE
	.align		8
        /*0050*/ 	.dword	_ZN39_INTERNAL_dd3665a1_4_k_cu_ea45a7c5_89624cuda3std6ranges3__45__cpo9iter_moveE
	.align		8
        /*0058*/ 	.dword	_ZN39_INTERNAL_dd3665a1_4_k_cu_ea45a7c5_89624cute7productE
	.align		8
        /*0060*/ 	.dword	_ZN39_INTERNAL_dd3665a1_4_k_cu_ea45a7c5_89624cute1_E
	.align		8
        /*0068*/ 	.dword	$str$22
	.align		8
        /*0070*/ 	.dword	$str$23


//--------------------- .text._ZN7cutlass13device_kernelINS_4gemm6kernel13GemmUniversalIN4cute5tupleIJiiiiEEENS1_10collective13CollectiveMmaINS1_34MainloopSm90TmaGmmaWarpSpecializedILi9ENS5_IJNS4_1CILi1EEESB_SB_EEENS1_35KernelTmaWarpSpecializedCooperativeEEENS5_IJNSA_ILi384EEENSA_ILi16EEENSA_ILi32EEEEEENS_10bfloat16_tENS5_IJlSB_lEEESJ_SK_NS4_8TiledMMAINS4_8MMA_AtomIJNS4_4SM904GMMA27MMA_64x16x16_F32BF16BF16_SSILNSO_5MajorE0ELSQ_0ELNSO_7ScaleInE1ELSR_1EEEEEENS4_6LayoutINS5_IJNSA_ILi2EEESB_SB_EEENS5_IJSB_NSA_ILi0EEESX_EEEEENS5_IJNS4_10UnderscoreES10_S10_EEEEENS4_13SM90_TMA_LOADENS4_14ComposedLayoutINS4_7SwizzleILi2ELi4ELi3EEENS4_18smem_ptr_flag_bitsILi16EEENSU_INS5_IJNSA_ILi8EEESH_EEENS5_IJSH_SB_EEEEEEEvNS4_8identityES13_S1D_vS1E_EENS_8epilogue10collective6detail29Sm90TmaWarpSpecializedAdapterINS1H_15DefaultEpilogueISJ_SK_SK_NS1G_6thread17LinearCombinationISJ_Li1EffLNS1L_9ScaleType4KindE0ELNS_15FloatRoundStyleE2ESJ_EENS1_15EpilogueDefaultEEEEEvvEEEEvNT_6ParamsE --------------------------
	.section	.text._ZN7cutlass13device_kernelINS_4gemm6kernel13GemmUniversalIN4cute5tupleIJiiiiEEENS1_10collective13CollectiveMmaINS1_34MainloopSm90TmaGmmaWarpSpecializedILi9ENS5_IJNS4_1CILi1EEESB_SB_EEENS1_35KernelTmaWarpSpecializedCooperativeEEENS5_IJNSA_ILi384EEENSA_ILi16EEENSA_ILi32EEEEEENS_10bfloat16_tENS5_IJlSB_lEEESJ_SK_NS4_8TiledMMAINS4_8MMA_AtomIJNS4_4SM904GMMA27MMA_64x16x16_F32BF16BF16_SSILNSO_5MajorE0ELSQ_0ELNSO_7ScaleInE1ELSR_1EEEEEENS4_6LayoutINS5_IJNSA_ILi2EEESB_SB_EEENS5_IJSB_NSA_ILi0EEESX_EEEEENS5_IJNS4_10UnderscoreES10_S10_EEEEENS4_13SM90_TMA_LOADENS4_14ComposedLayoutINS4_7SwizzleILi2ELi4ELi3EEENS4_18smem_ptr_flag_bitsILi16EEENSU_INS5_IJNSA_ILi8EEESH_EEENS5_IJSH_SB_EEEEEEEvNS4_8identityES13_S1D_vS1E_EENS_8epilogue10collective6detail29Sm90TmaWarpSpecializedAdapterINS1H_15DefaultEpilogueISJ_SK_SK_NS1G_6thread17LinearCombinationISJ_Li1EffLNS1L_9ScaleType4KindE0ELNS_15FloatRoundStyleE2ESJ_EENS1_15EpilogueDefaultEEEEEvvEEEEvNT_6ParamsE,"ax",@progbits
	.align	128
.text._ZN7cutlass13device_kernelINS_4gemm6kernel13GemmUniversalIN4cute5tupleIJiiiiEEENS1_10collective13CollectiveMmaINS1_34MainloopSm90TmaGmmaWarpSpecializedILi9ENS5_IJNS4_1CILi1EEESB_SB_EEENS1_35KernelTmaWarpSpecializedCooperativeEEENS5_IJNSA_ILi384EEENSA_ILi16EEENSA_ILi32EEEEEENS_10bfloat16_tENS5_IJlSB_lEEESJ_SK_NS4_8TiledMMAINS4_8MMA_AtomIJNS4_4SM904GMMA27MMA_64x16x16_F32BF16BF16_SSILNSO_5MajorE0ELSQ_0ELNSO_7ScaleInE1ELSR_1EEEEEENS4_6LayoutINS5_IJNSA_ILi2EEESB_SB_EEENS5_IJSB_NSA_ILi0EEESX_EEEEENS5_IJNS4_10UnderscoreES10_S10_EEEEENS4_13SM90_TMA_LOADENS4_14ComposedLayoutINS4_7SwizzleILi2ELi4ELi3EEENS4_18smem_ptr_flag_bitsILi16EEENSU_INS5_IJNSA_ILi8EEESH_EEENS5_IJSH_SB_EEEEEEEvNS4_8identityES13_S1D_vS1E_EENS_8epilogue10collective6detail29Sm90TmaWarpSpecializedAdapterINS1H_15DefaultEpilogueISJ_SK_SK_NS1G_6thread17LinearCombinationISJ_Li1EffLNS1L_9ScaleType4KindE0ELNS_15FloatRoundStyleE2ESJ_EENS1_15EpilogueDefaultEEEEEvvEEEEvNT_6ParamsE:
        .type           _ZN7cutlass13device_kernelINS_4gemm6kernel13GemmUniversalIN4cute5tupleIJiiiiEEENS1_10collective13CollectiveMmaINS1_34MainloopSm90TmaGmmaWarpSpecializedILi9ENS5_IJNS4_1CILi1EEESB_SB_EEENS1_35KernelTmaWarpSpecializedCooperativeEEENS5_IJNSA_ILi384EEENSA_ILi16EEENSA_ILi32EEEEEENS_10bfloat16_tENS5_IJlSB_lEEESJ_SK_NS4_8TiledMMAINS4_8MMA_AtomIJNS4_4SM904GMMA27MMA_64x16x16_F32BF16BF16_SSILNSO_5MajorE0ELSQ_0ELNSO_7ScaleInE1ELSR_1EEEEEENS4_6LayoutINS5_IJNSA_ILi2EEESB_SB_EEENS5_IJSB_NSA_ILi0EEESX_EEEEENS5_IJNS4_10UnderscoreES10_S10_EEEEENS4_13SM90_TMA_LOADENS4_14ComposedLayoutINS4_7SwizzleILi2ELi4ELi3EEENS4_18smem_ptr_flag_bitsILi16EEENSU_INS5_IJNSA_ILi8EEESH_EEENS5_IJSH_SB_EEEEEEEvNS4_8identityES13_S1D_vS1E_EENS_8epilogue10collective6detail29Sm90TmaWarpSpecializedAdapterINS1H_15DefaultEpilogueISJ_SK_SK_NS1G_6thread17LinearCombinationISJ_Li1EffLNS1L_9ScaleType4KindE0ELNS_15FloatRoundStyleE2ESJ_EENS1_15EpilogueDefaultEEEEEvvEEEEvNT_6ParamsE,@function
        .size           _ZN7cutlass13device_kernelINS_4gemm6kernel13GemmUniversalIN4cute5tupleIJiiiiEEENS1_10collective13CollectiveMmaINS1_34MainloopSm90TmaGmmaWarpSpecializedILi9ENS5_IJNS4_1CILi1EEESB_SB_EEENS1_35KernelTmaWarpSpecializedCooperativeEEENS5_IJNSA_ILi384EEENSA_ILi16EEENSA_ILi32EEEEEENS_10bfloat16_tENS5_IJlSB_lEEESJ_SK_NS4_8TiledMMAINS4_8MMA_AtomIJNS4_4SM904GMMA27MMA_64x16x16_F32BF16BF16_SSILNSO_5MajorE0ELSQ_0ELNSO_7ScaleInE1ELSR_1EEEEEENS4_6LayoutINS5_IJNSA_ILi2EEESB_SB_EEENS5_IJSB_NSA_ILi0EEESX_EEEEENS5_IJNS4_10UnderscoreES10_S10_EEEEENS4_13SM90_TMA_LOADENS4_14ComposedLayoutINS4_7SwizzleILi2ELi4ELi3EEENS4_18smem_ptr_flag_bitsILi16EEENSU_INS5_IJNSA_ILi8EEESH_EEENS5_IJSH_SB_EEEEEEEvNS4_8identityES13_S1D_vS1E_EENS_8epilogue10collective6detail29Sm90TmaWarpSpecializedAdapterINS1H_15DefaultEpilogueISJ_SK_SK_NS1G_6thread17LinearCombinationISJ_Li1EffLNS1L_9ScaleType4KindE0ELNS_15FloatRoundStyleE2ESJ_EENS1_15EpilogueDefaultEEEEEvvEEEEvNT_6ParamsE,(.L_x_117 - _ZN7cutlass13device_kernelINS_4gemm6kernel13GemmUniversalIN4cute5tupleIJiiiiEEENS1_10collective13CollectiveMmaINS1_34MainloopSm90TmaGmmaWarpSpecializedILi9ENS5_IJNS4_1CILi1EEESB_SB_EEENS1_35KernelTmaWarpSpecializedCooperativeEEENS5_IJNSA_ILi384EEENSA_ILi16EEENSA_ILi32EEEEEENS_10bfloat16_tENS5_IJlSB_lEEESJ_SK_NS4_8TiledMMAINS4_8MMA_AtomIJNS4_4SM904GMMA27MMA_64x16x16_F32BF16BF16_SSILNSO_5MajorE0ELSQ_0ELNSO_7ScaleInE1ELSR_1EEEEEENS4_6LayoutINS5_IJNSA_ILi2EEESB_SB_EEENS5_IJSB_NSA_ILi0EEESX_EEEEENS5_IJNS4_10UnderscoreES10_S10_EEEEENS4_13SM90_TMA_LOADENS4_14ComposedLayoutINS4_7SwizzleILi2ELi4ELi3EEENS4_18smem_ptr_flag_bitsILi16EEENSU_INS5_IJNSA_ILi8EEESH_EEENS5_IJSH_SB_EEEEEEEvNS4_8identityES13_S1D_vS1E_EENS_8epilogue10collective6detail29Sm90TmaWarpSpecializedAdapterINS1H_15DefaultEpilogueISJ_SK_SK_NS1G_6thread17LinearCombinationISJ_Li1EffLNS1L_9ScaleType4KindE0ELNS_15FloatRoundStyleE2ESJ_EENS1_15EpilogueDefaultEEEEEvvEEEEvNT_6ParamsE)
        .other          _ZN7cutlass13device_kernelINS_4gemm6kernel13GemmUniversalIN4cute5tupleIJiiiiEEENS1_10collective13CollectiveMmaINS1_34MainloopSm90TmaGmmaWarpSpecializedILi9ENS5_IJNS4_1CILi1EEESB_SB_EEENS1_35KernelTmaWarpSpecializedCooperativeEEENS5_IJNSA_ILi384EEENSA_ILi16EEENSA_ILi32EEEEEENS_10bfloat16_tENS5_IJlSB_lEEESJ_SK_NS4_8TiledMMAINS4_8MMA_AtomIJNS4_4SM904GMMA27MMA_64x16x16_F32BF16BF16_SSILNSO_5MajorE0ELSQ_0ELNSO_7ScaleInE1ELSR_1EEEEEENS4_6LayoutINS5_IJNSA_ILi2EEESB_SB_EEENS5_IJSB_NSA_ILi0EEESX_EEEEENS5_IJNS4_10UnderscoreES10_S10_EEEEENS4_13SM90_TMA_LOADENS4_14ComposedLayoutINS4_7SwizzleILi2ELi4ELi3EEENS4_18smem_ptr_flag_bitsILi16EEENSU_INS5_IJNSA_ILi8EEESH_EEENS5_IJSH_SB_EEEEEEEvNS4_8identityES13_S1D_vS1E_EENS_8epilogue10collective6detail29Sm90TmaWarpSpecializedAdapterINS1H_15DefaultEpilogueISJ_SK_SK_NS1G_6thread17LinearCombinationISJ_Li1EffLNS1L_9ScaleType4KindE0ELNS_15FloatRoundStyleE2ESJ_EENS1_15EpilogueDefaultEEEEEvvEEEEvNT_6ParamsE,@"STO_CUDA_ENTRY STV_DEFAULT"
_ZN7cutlass13device_kernelINS_4gemm6kernel13GemmUniversalIN4cute5tupleIJiiiiEEENS1_10collective13CollectiveMmaINS1_34MainloopSm90TmaGmmaWarpSpecializedILi9ENS5_IJNS4_1CILi1EEESB_SB_EEENS1_35KernelTmaWarpSpecializedCooperativeEEENS5_IJNSA_ILi384EEENSA_ILi16EEENSA_ILi32EEEEEENS_10bfloat16_tENS5_IJlSB_lEEESJ_SK_NS4_8TiledMMAINS4_8MMA_AtomIJNS4_4SM904GMMA27MMA_64x16x16_F32BF16BF16_SSILNSO_5MajorE0ELSQ_0ELNSO_7ScaleInE1ELSR_1EEEEEENS4_6LayoutINS5_IJNSA_ILi2EEESB_SB_EEENS5_IJSB_NSA_ILi0EEESX_EEEEENS5_IJNS4_10UnderscoreES10_S10_EEEEENS4_13SM90_TMA_LOADENS4_14ComposedLayoutINS4_7SwizzleILi2ELi4ELi3EEENS4_18smem_ptr_flag_bitsILi16EEENSU_INS5_IJNSA_ILi8EEESH_EEENS5_IJSH_SB_EEEEEEEvNS4_8identityES13_S1D_vS1E_EENS_8epilogue10collective6detail29Sm90TmaWarpSpecializedAdapterINS1H_15DefaultEpilogueISJ_SK_SK_NS1G_6thread17LinearCombinationISJ_Li1EffLNS1L_9ScaleType4KindE0ELNS_15FloatRoundStyleE2ESJ_EENS1_15EpilogueDefaultEEEEEvvEEEEvNT_6ParamsE:
[----:B------:R-:W0:Y:S01]  /*0000*/  LDC R1, c[0x0][0x28] ;  /* 0x00000a00ff017b82 */ /* 0x000e220000000800 */
[----:B------:R-:W1:Y:S01]  /*0010*/  S2R R18, SR_TID.X ;  /* 0x0000000000127919 */ /* 0x000e620000002100 */
[----:B------:R-:W-:Y:S01]  /*0020*/  ELECT P0, URZ, PT ;  /* 0x00000000003f782f */ /* 0x000fe20003800000 */
[----:B------:R-:W-:Y:S01]  /*0030*/  BSSY B0, `(.L_x_0) ;  /* 0x000000f000007945 */ /* 0x000fe20003800000 */
[--C-:B-1----:R-:W-:Y:S02]  /*0040*/  SHF.R.U32.HI R0, RZ, 0x5, R18.reuse ;  /* 0x00000005ff007819 */ /* 0x102fe40000011612 */
[----:B------:R-:W-:-:S03]  /*0050*/  SHF.R.U32.HI R22, RZ, 0x7, R18 ;  /* 0x00000007ff167819 */ /* 0x000fc60000011612 */
[----:B------:R-:W1:Y:S04]  /*0060*/  SHFL.IDX PT, R5, R0, RZ, 0x1f ;  /* 0x00001fff00057589 */ /* 0x000e6800000e0000 */
[----:B------:R2:W3:Y:S01]  /*0070*/  SHFL.IDX PT, R8, R22, RZ, 0x1f ;  /* 0x00001fff16087589 */ /* 0x0004e200000e0000 */
[----:B-1----:R-:W-:-:S13]  /*0080*/  ISETP.NE.OR P0, PT, R5, RZ, !P0 ;  /* 0x000000ff0500720c */ /* 0x002fda0004705670 */
[----:B0-23--:R-:W-:Y:S05]  /*0090*/  @P0 BRA `(.L_x_1) ;  /* 0x0000000000200947 */ /* 0x00dfea0003800000 */
[----:B------:R-:W-:Y:S02]  /*00a0*/  ULDC.64 UR4, c[0x0][0x198] ;  /* 0x0000660000047ab9 */ /* 0x000fe40000000a00 */
[----:B------:R-:W-:Y:S02]  /*00b0*/  UIADD3 UR6, UP0, UR4, 0xf0, URZ ;  /* 0x000000f004067890 */ /* 0x000fe4000ff1e03f */
[----:B------:R-:W-:Y:S02]  /*00c0*/  UIADD3 UR4, UP1, UR4, 0x1f0, URZ ;  /* 0x000001f004047890 */ /* 0x000fe4000ff3e03f */
[----:B------:R-:W-:Y:S02]  /*00d0*/  UIADD3.X UR7, URZ, UR5, URZ, UP0, !UPT ;  /* 0x000000053f077290 */ /* 0x000fe400087fe43f */
[----:B------:R-:W-:-:S07]  /*00e0*/  UIADD3.X UR5, URZ, UR5, URZ, UP1, !UPT ;  /* 0x000000053f057290 */ /* 0x000fce0008ffe43f */
[----:B------:R0:W-:Y:S02]  /*00f0*/  UTMACCTL.PF [UR6] ;  /* 0x00000000060079b9 */ /* 0x0001e40008040000 */
[----:B------:R0:W-:Y:S02]  /*0100*/  UTMACCTL.PF [UR4] ;  /* 0x00000000040079b9 */ /* 0x0001e40008040000 */
[----:B0-----:R-:W-:Y:S01]  /*0110*/  NOP ;  /* 0x0000000000007918 */ /* 0x001fe20000000000 */
.L_x_1:
[----:B------:R-:W-:Y:S05]  /*0120*/  BSYNC B0 ;  /* 0x0000000000007941 */ /* 0x000fea0003800000 */
.L_x_0:
[----:B------:R-:W0:Y:S02]  /*0130*/  SHFL.IDX PT, R2, R0, RZ, 0x1f ;  /* 0x00001fff00027589 */ /* 0x000e2400000e0000 */
[----:B0-----:R-:W-:-:S13]  /*0140*/  ISETP.NE.AND P0, PT, R2, RZ, PT ;  /* 0x000000ff0200720c */ /* 0x001fda0003f05270 */
[----:B------:R-:W-:Y:S05]  /*0150*/  @P0 BRA `(.L_x_2) ;  /* 0x00000000008c0947 */ /* 0x000fea0003800000 */
[----:B------:R-:W-:Y:S01]  /*0160*/  ELECT P0, URZ, PT ;  /* 0x00000000003f782f */ /* 0x000fe20003800000 */
[----:B------:R-:W-:-:S12]  /*0170*/  BSSY B0, `(.L_x_2) ;  /* 0x0000021000007945 */ /* 0x000fd80003800000 */
[----:B------:R-:W-:Y:S05]  /*0180*/  @!P0 BRA `(.L_x_3) ;  /* 0x00000000007c8947 */ /* 0x000fea0003800000 */
[----:B------:R-:W0:Y:S01]  /*0190*/  S2UR UR8, SR_CgaCtaId ;  /* 0x00000000000879c3 */ /* 0x000e220000008800 */
[----:B------:R-:W-:Y:S01]  /*01a0*/  UMOV UR4, 0x400 ;  /* 0x0000040000047882 */ /* 0x000fe20000000000 */
[----:B------:R-:W-:Y:S01]  /*01b0*/  UMOV UR5, 0x1 ;  /* 0x0000000100057882 */ /* 0x000fe20000000000 */
[----:B------:R-:W-:Y:S02]  /*01c0*/  UMOV UR6, 0x100 ;  /* 0x0000010000067882 */ /* 0x000fe40000000000 */
[----:B------:R-:W-:-:S04]  /*01d0*/  UIADD3 UR6, -UR6, 0x100000, URZ ;  /* 0x0010000006067890 */ /* 0x000fc8000fffe13f */
[----:B------:R-:W-:Y:S02]  /*01e0*/  USHF.L.U32 UR7, UR6, 0xb, URZ ;  /* 0x0000000b06077899 */ /* 0x000fe4000800063f */
[----:B------:R-:W-:Y:S02]  /*01f0*/  USHF.L.U32 UR6, UR6, 0x1, URZ ;  /* 0x0000000106067899 */ /* 0x000fe4000800063f */
[----:B0-----:R-:W-:Y:S02]  /*0200*/  ULEA UR8, UR8, UR4, 0x18 ;  /* 0x0000000408087291 */ /* 0x001fe4000f8ec03f */
[----:B------:R-:W-:-:S04]  /*0210*/  UIADD3 UR4, -UR5, 0x100000, URZ ;  /* 0x0010000005047890 */ /* 0x000fc8000fffe13f */
[----:B------:R-:W-:Y:S02]  /*0220*/  USHF.L.U32 UR5, UR4, 0xb, URZ ;  /* 0x0000000b04057899 */ /* 0x000fe4000800063f */
[----:B------:R-:W-:Y:S01]  /*0230*/  USHF.L.U32 UR4, UR4, 0x1, URZ ;  /* 0x0000000104047899 */ /* 0x000fe2000800063f */
[----:B------:R-:W0:Y:S11]  /*0240*/  FENCE.VIEW.ASYNC.S ;  /* 0x00000000000073c6 */ /* 0x000e360000000000 */
[----:B0-----:R0:W1:Y:S01]  /*0250*/  SYNCS.EXCH.64 URZ, [UR8], UR4 ;  /* 0x00000004083f75b2 */ /* 0x0010620008000100 */
[----:B------:R0:W2:Y:S01]  /*0260*/  SYNCS.EXCH.64 URZ, [UR8+0x48], UR6 ;  /* 0x00004806083f75b2 */ /* 0x0000a20008000100 */
[----:B------:R0:W3:Y:S01]  /*0270*/  SYNCS.EXCH.64 URZ, [UR8+0x8], UR4 ;  /* 0x00000804083f75b2 */ /* 0x0000e20008000100 */
[----:B------:R0:W4:Y:S01]  /*0280*/  SYNCS.EXCH.64 URZ, [UR8+0x50], UR6 ;  /* 0x00005006083f75b2 */ /* 0x0001220008000100 */
[----:B------:R0:W0:Y:S01]  /*0290*/  SYNCS.EXCH.64 URZ, [UR8+0x10], UR4 ;  /* 0x00001004083f75b2 */ /* 0x0000220008000100 */
        /* <DEDUP_REMOVED lines=13> */
[----:B------:R-:W-:Y:S01]  /*0370*/  NOP ;  /* 0x0000000000007918 */ /* 0x000fe20000000000 */
.L_x_3:
[----:B0-----:R-:W-:Y:S05]  /*0380*/  BSYNC B0 ;  /* 0x0000000000007941 */ /* 0x001fea0003800000 */
.L_x_2:
[----:B------:R-:W0:Y:S01]  /*0390*/  SHFL.IDX PT, R0, R0, RZ, 0x1f ;  /* 0x00001fff00007589 */ /* 0x000e2200000e0000 */
[----:B------:R-:W-:Y:S01]  /*03a0*/  ELECT P0, URZ, PT ;  /* 0x00000000003f782f */ /* 0x000fe20003800000 */
[----:B------:R-:W5:Y:S01]  /*03b0*/  LDC R2, c[0x0][0x65c] ;  /* 0x00019700ff027b82 */ /* 0x000f620000000800 */
[----:B------:R-:W-:Y:S01]  /*03c0*/  SHF.R.S32.HI R6, RZ, 0x1f, R5 ;  /* 0x0000001fff067819 */ /* 0x000fe20000011405 */
[----:B------:R-:W1:Y:S01]  /*03d0*/  S2R R3, SR_CTAID.Y ;  /* 0x0000000000037919 */ /* 0x000e620000002600 */
[----:B------:R-:W-:Y:S01]  /*03e0*/  UMOV UR4, 0x20 ;  /* 0x0000002000047882 */ /* 0x000fe20000000000 */
[----:B------:R-:W-:Y:S01]  /*03f0*/  ISETP.NE.AND P2, PT, R8, RZ, PT ;  /* 0x000000ff0800720c */ /* 0x000fe20003f45270 */
[----:B------:R-:W-:Y:S01]  /*0400*/  NOP ;  /* 0x0000000000007918 */ /* 0x000fe20000000000 */
[----:B------:R-:W2:Y:S01]  /*0410*/  S2R R4, SR_CTAID.X ;  /* 0x0000000000047919 */ /* 0x000ea20000002500 */
[----:B------:R-:W-:Y:S01]  /*0420*/  LEA.HI R6, R6, R5, RZ, 0x2 ;  /* 0x0000000506067211 */ /* 0x000fe200078f10ff */
[----:B------:R-:W-:Y:S01]  /*0430*/  NOP ;  /* 0x0000000000007918 */ /* 0x000fe20000000000 */
[----:B0-----:R-:W-:-:S02]  /*0440*/  ISETP.NE.OR P0, PT, R0, RZ, !P0 ;  /* 0x000000ff0000720c */ /* 0x001fc40004705670 */
[----:B-----5:R-:W-:-:S04]  /*0450*/  ISETP.NE.AND P3, PT, R2, 0x1, PT ;  /* 0x000000010200780c */ /* 0x020fc80003f65270 */
[----:B------:R-:W-:Y:S02]  /*0460*/  P2R R0, PR, RZ, 0x8 ;  /* 0x00000008ff007803 */ /* 0x000fe40000000000 */
[----:B------:R-:W-:-:S05]  /*0470*/  LOP3.LUT R0, R6, 0xfffffffc, RZ, 0xc0, !PT ;  /* 0xfffffffc06007812 */ /* 0x000fca00078ec0ff */
[----:B------:R-:W-:Y:S01]  /*0480*/  VOTEU.ALL UP0, P0 ;  /* 0x00000000003f7886 */ /* 0x000fe20000000000 */
[----:B------:R-:W-:Y:S01]  /*0490*/  IMAD.IADD R0, R5, 0x1, -R0 ;  /* 0x0000000105007824 */ /* 0x000fe200078e0a00 */
[----:B------:R-:W2:Y:S01]  /*04a0*/  @P3 LDC R17, c[0x0][0x10] ;  /* 0x00000400ff113b82 */ /* 0x000ea20000000800 */
[----:B------:R-:W-:Y:S01]  /*04b0*/  VOTEU.ALL UP1, P0 ;  /* 0x00000000003f7886 */ /* 0x000fe20000020000 */
[----:B-1----:R-:W-:Y:S01]  /*04c0*/  @P3 IMAD.MOV.U32 R6, RZ, RZ, R3 ;  /* 0x000000ffff063224 */ /* 0x002fe200078e0003 */
[----:B------:R-:W-:Y:S01]  /*04d0*/  @!UP0 UMOV UR6, 0x400 ;  /* 0x0000040000068882 */ /* 0x000fe20000000000 */
[----:B------:R-:W-:-:S04]  /*04e0*/  @!UP0 UIADD3 UR4, -UR4, 0x100000, URZ ;  /* 0x0010000004048890 */ /* 0x000fc8000fffe13f */
[----:B------:R-:W-:Y:S02]  /*04f0*/  @!UP0 USHF.L.U32 UR5, UR4, 0xb, URZ ;  /* 0x0000000b04058899 */ /* 0x000fe4000800063f */
[----:B------:R-:W-:Y:S01]  /*0500*/  @!UP0 USHF.L.U32 UR4, UR4, 0x1, URZ ;  /* 0x0000000104048899 */ /* 0x000fe2000800063f */
[----:B------:R-:W-:Y:S02]  /*0510*/  @P3 IMAD.MOV.U32 R7, RZ, RZ, RZ ;  /* 0x000000ffff073224 */ /* 0x000fe400078e00ff */
[----:B------:R-:W-:Y:S01]  /*0520*/  IMAD.MOV.U32 R5, RZ, RZ, RZ ;  /* 0x000000ffff057224 */ /* 0x000fe200078e00ff */
[----:B------:R-:W0:Y:S01]  /*0530*/  @!UP0 S2UR UR7, SR_CgaCtaId ;  /* 0x00000000000789c3 */ /* 0x000e220000008800 */
[----:B------:R-:W-:-:S07]  /*0540*/  @P3 IMAD.MOV.U32 R11, RZ, RZ, RZ ;  /* 0x000000ffff0b3224 */ /* 0x000fce00078e00ff */
[----:B------:R-:W1:Y:S01]  /*0550*/  @!P3 LDC R9, c[0x0][0xc] ;  /* 0x00000300ff09bb82 */ /* 0x000e620000000800 */
[----:B--2---:R-:W-:-:S04]  /*0560*/  @P3 IMAD.WIDE.U32 R16, R4, R17, R6 ;  /* 0x0000001104103225 */ /* 0x004fc800078e0006 */
[----:B------:R-:W-:Y:S01]  /*0570*/  @P3 IMAD.IADD R17, R17, 0x1, R11 ;  /* 0x0000000111113824 */ /* 0x000fe200078e020b */
[----:B0-----:R-:W-:Y:S01]  /*0580*/  @!UP0 ULEA UR6, UR7, UR6, 0x18 ;  /* 0x0000000607068291 */ /* 0x001fe2000f8ec03f */
[----:B------:R-:W-:Y:S01]  /*0590*/  VOTEU.ALL UP0, P0 ;  /* 0x00000000003f7886 */ /* 0x000fe20000000000 */
[----:B------:R-:W-:-:S04]  /*05a0*/  ISETP.NE.AND P0, PT, R0, 0x3, PT ;  /* 0x000000030000780c */ /* 0x000fc80003f05270 */
[----:B------:R-:W-:Y:S01]  /*05b0*/  ISETP.EQ.OR P0, PT, R0, RZ, !P0 ;  /* 0x000000ff0000720c */ /* 0x000fe20004702670 */
[----:B-1----:R-:W-:-:S03]  /*05c0*/  @!P3 IMAD.WIDE.U32 R6, R9, R3, R4 ;  /* 0x000000030906b225 */ /* 0x002fc600078e0004 */
[C---:B------:R-:W-:Y:S01]  /*05d0*/  ISETP.EQ.AND P0, PT, R8.reuse, RZ, P0 ;  /* 0x000000ff0800720c */ /* 0x040fe20000702270 */
[----:B------:R-:W-:Y:S01]  /*05e0*/  VIADD R8, R8, 0xffffffff ;  /* 0xffffffff08087836 */ /* 0x000fe20000000000 */
[----:B------:R-:W0:Y:S02]  /*05f0*/  FENCE.VIEW.ASYNC.S ;  /* 0x00000000000073c6 */ /* 0x000e240000000000 */
[----:B0-----:R0:W3:Y:S01]  /*0600*/  @!UP0 SYNCS.EXCH.64 URZ, [UR6+0xa0], UR4 ;  /* 0x0000a004063f85b2 */ /* 0x0010e20008000100 */
[----:B------:R-:W-:Y:S01]  /*0610*/  @!P3 IMAD.MOV.U32 R16, RZ, RZ, R6 ;  /* 0x000000ffff10b224 */ /* 0x000fe200078e0006 */
[----:B------:R-:W-:Y:S01]  /*0620*/  SEL R19, RZ, 0x1, !P0 ;  /* 0x00000001ff137807 */ /* 0x000fe20004000000 */
[----:B------:R-:W-:Y:S01]  /*0630*/  @!P3 IMAD.MOV.U32 R17, RZ, RZ, R7 ;  /* 0x000000ffff11b224 */ /* 0x000fe200078e0007 */
[----:B------:R-:W-:-:S04]  /*0640*/  ISETP.GE.U32.AND P1, PT, R8, 0x2, PT ;  /* 0x000000020800780c */ /* 0x000fc80003f26070 */
[----:B------:R-:W-:Y:S01]  /*0650*/  SEL R19, R19, 0x2, P1 ;  /* 0x0000000213137807 */ /* 0x000fe20000800000 */
[----:B------:R0:W3:Y:S01]  /*0660*/  @!UP1 SYNCS.EXCH.64 URZ, [UR6+0xa8], UR4 ;  /* 0x0000a804063f95b2 */ /* 0x0000e20008000100 */
[----:B------:R-:W-:Y:S01]  /*0670*/  NOP ;  /* 0x0000000000007918 */ /* 0x000fe20000000000 */
[----:B---34-:R-:W-:Y:S06]  /*0680*/  BAR.SYNC.DEFER_BLOCKING 0x0 ;  /* 0x0000000000007b1d */ /* 0x018fec0000010000 */
[----:B------:R-:W-:Y:S05]  /*0690*/  @!P2 BRA `(.L_x_4) ;  /* 0x0000003c00a4a947 */ /* 0x000fea0003800000 */
[----:B------:R-:W-:-:S13]  /*06a0*/  ISETP.GT.U32.AND P0, PT, R8, 0x1, PT ;  /* 0x000000010800780c */ /* 0x000fda0003f04070 */
[----:B0-----:R-:W-:Y:S05]  /*06b0*/  @P0 EXIT ;  /* 0x000000000000094d */ /* 0x001fea0003800000 */
[----:B------:R-:W-:Y:S01]  /*06c0*/  ULDC.64 UR4, c[0x0][0x650] ;  /* 0x0001940000047ab9 */ /* 0x000fe20000000a00 */
[----:B------:R-:W-:Y:S01]  /*06d0*/  PRMT R0, RZ, 0x7610, R0 ;  /* 0x00007610ff007816 */ /* 0x000fe20000000000 */
[----:B------:R-:W-:Y:S01]  /*06e0*/  IMAD.MOV.U32 R50, RZ, RZ, -0x1 ;  /* 0xffffffffff327424 */ /* 0x000fe200078e00ff */
[----:B------:R-:W-:Y:S01]  /*06f0*/  ISETP.GE.U32.AND P0, PT, R16, UR4, PT ;  /* 0x0000000410007c0c */ /* 0x000fe2000bf06070 */
[----:B------:R-:W-:Y:S02]  /*0700*/  IMAD.MOV.U32 R51, RZ, RZ, -0x1 ;  /* 0xffffffffff337424 */ /* 0x000fe400078e00ff */
[----:B------:R-:W-:Y:S01]  /*0710*/  IMAD.MOV.U32 R49, RZ, RZ, -0x1 ;  /* 0xffffffffff317424 */ /* 0x000fe200078e00ff */
[----:B------:R-:W-:-:S13]  /*0720*/  ISETP.GE.U32.AND.EX P0, PT, R17, UR5, PT, P0 ;  /* 0x0000000511007c0c */ /* 0x000fda000bf06100 */
[----:B------:R-:W-:Y:S05]  /*0730*/  @P0 BRA `(.L_x_5) ;  /* 0x0000000400540947 */ /* 0x000fea0003800000 */
[----:B------:R-:W0:Y:S01]  /*0740*/  LDC.64 R14, c[0x0][0x628] ;  /* 0x00018a00ff0e7b82 */ /* 0x000e220000000a00 */
[----:B------:R-:W-:Y:S02]  /*0750*/  IMAD.MOV.U32 R6, RZ, RZ, R16 ;  /* 0x000000ffff067224 */ /* 0x000fe400078e0010 */
[----:B------:R-:W-:-:S05]  /*0760*/  IMAD.MOV.U32 R7, RZ, RZ, R17 ;  /* 0x000000ffff077224 */ /* 0x000fca00078e0011 */
[----:B------:R-:W1:Y:S08]  /*0770*/  LDC R0, c[0x0][0x630] ;  /* 0x00018c00ff007b82 */ /* 0x000e700000000800 */
[----:B------:R-:W2:Y:S01]  /*0780*/  LDC.64 R20, c[0x0][0x620] ;  /* 0x00018800ff147b82 */ /* 0x000ea20000000a00 */
[----:B0-----:R-:W-:-:S04]  /*0790*/  ISETP.NE.U32.AND P0, PT, R14, RZ, PT ;  /* 0x000000ff0e00720c */ /* 0x001fc80003f05070 */
[----:B------:R-:W-:-:S13]  /*07a0*/  ISETP.NE.AND.EX P0, PT, R15, RZ, PT, P0 ;  /* 0x000000ff0f00720c */ /* 0x000fda0003f05300 */
[----:B-12---:R-:W-:Y:S05]  /*07b0*/  @!P0 BRA `(.L_x_6) ;  /* 0x0000000000288947 */ /* 0x006fea0003800000 */
[----:B------:R-:W0:Y:S02]  /*07c0*/  LDC R11, c[0x0][0x634] ;  /* 0x00018d00ff0b7b82 */ /* 0x000e240000000800 */
[----:B0-----:R-:W-:-:S05]  /*07d0*/  IADD3 R11, P0, R16, R11, RZ ;  /* 0x0000000b100b7210 */ /* 0x001fca0007f1e0ff */
[----:B------:R-:W-:-:S04]  /*07e0*/  IMAD.X R13, RZ, RZ, R17, P0 ;  /* 0x000000ffff0d7224 */ /* 0x000fc800000e0611 */
[----:B------:R-:W-:-:S04]  /*07f0*/  IMAD.WIDE.U32 R6, R13, R14, RZ ;  /* 0x0000000e0d067225 */ /* 0x000fc800078e00ff */
[----:B------:R-:W-:-:S04]  /*0800*/  IMAD.WIDE.U32 R8, P0, R11, R15, R6 ;  /* 0x0000000f0b087225 */ /* 0x000fc80007800006 */
[----:B------:R-:W-:-:S04]  /*0810*/  IMAD.WIDE.U32 R6, R11, R14, RZ ;  /* 0x0000000e0b067225 */ /* 0x000fc800078e00ff */
[----:B------:R-:W-:Y:S01]  /*0820*/  IMAD.X R11, RZ, RZ, RZ, P0 ;  /* 0x000000ffff0b7224 */ /* 0x000fe200000e06ff */
[----:B------:R-:W-:Y:S01]  /*0830*/  IADD3 RZ, P0, R7, R8, RZ ;  /* 0x0000000807ff7210 */ /* 0x000fe20007f1e0ff */
[----:B------:R-:W-:-:S04]  /*0840*/  IMAD.MOV.U32 R10, RZ, RZ, R9 ;  /* 0x000000ffff0a7224 */ /* 0x000fc800078e0009 */
[----:B------:R-:W-:-:S08]  /*0850*/  IMAD.WIDE.U32.X R6, R13, R15, R10, P0 ;  /* 0x0000000f0d067225 */ /* 0x000fd000000e040a */
.L_x_6:
[-CC-:B------:R-:W-:Y:S01]  /*0860*/  SHF.R.U64 R49, R6, R0.reuse, R7.reuse ;  /* 0x0000000006317219 */ /* 0x180fe20000001207 */
[----:B------:R-:W0:Y:S01]  /*0870*/  LDC R10, c[0x0][0x618] ;  /* 0x00018600ff0a7b82 */ /* 0x000e220000000800 */
[----:B------:R-:W-:Y:S01]  /*0880*/  SHF.R.U32.HI R5, RZ, R0, R7 ;  /* 0x00000000ff057219 */ /* 0x000fe20000011607 */
[----:B------:R-:W-:Y:S01]  /*0890*/  ULDC UR4, c[0x0][0x150] ;  /* 0x0000540000047ab9 */ /* 0x000fe20000000800 */
[----:B------:R-:W-:Y:S02]  /*08a0*/  IADD3 R9, P0, RZ, -R49, RZ ;  /* 0x80000031ff097210 */ /* 0x000fe40007f1e0ff */
[----:B------:R-:W-:-:S03]  /*08b0*/  I2FP.F32.U32 R0, R4 ;  /* 0x0000000400007245 */ /* 0x000fc60000201000 */
[----:B------:R-:W1:Y:S01]  /*08c0*/  LDC.64 R28, c[0x0][0x640] ;  /* 0x00019000ff1c7b82 */ /* 0x000e620000000a00 */
[----:B------:R-:W-:Y:S02]  /*08d0*/  IMAD.X R11, RZ, RZ, ~R5, P0 ;  /* 0x000000ffff0b7224 */ /* 0x000fe400000e0e05 */
[----:B------:R-:W-:Y:S01]  /*08e0*/  FMUL R0, R0, UR4 ;  /* 0x0000000400007c20 */ /* 0x000fe20008400000 */
[----:B------:R-:W-:Y:S01]  /*08f0*/  IMAD.WIDE.U32 R6, R9, R20, R16 ;  /* 0x0000001409067225 */ /* 0x000fe200078e0010 */
[----:B------:R-:W-:-:S03]  /*0900*/  ULDC UR4, c[0x0][0x154] ;  /* 0x0000550000047ab9 */ /* 0x000fc60000000800 */
[----:B------:R-:W-:Y:S01]  /*0910*/  IMAD R8, R11, R20, RZ ;  /* 0x000000140b087224 */ /* 0x000fe200078e02ff */
[----:B------:R-:W2:Y:S01]  /*0920*/  LDC R5, c[0x0][0x144] ;  /* 0x00005100ff057b82 */ /* 0x000ea20000000800 */
[----:B------:R-:W3:Y:S02]  /*0930*/  F2I.U32.TRUNC.NTZ R0, R0 ;  /* 0x0000000000007305 */ /* 0x000ee4000020f000 */
[----:B------:R-:W-:-:S04]  /*0940*/  IMAD R9, R9, R21, R8 ;  /* 0x0000001509097224 */ /* 0x000fc800078e0208 */
[----:B------:R-:W-:Y:S01]  /*0950*/  IMAD.IADD R7, R7, 0x1, R9 ;  /* 0x0000000107077824 */ /* 0x000fe200078e0209 */
[----:B------:R-:W4:Y:S01]  /*0960*/  LDC R12, c[0x0][0x608] ;  /* 0x00018200ff0c7b82 */ /* 0x000f220000000800 */
[----:B------:R-:W-:-:S03]  /*0970*/  IMAD.MOV.U32 R9, RZ, RZ, -0x1 ;  /* 0xffffffffff097424 */ /* 0x000fc600078e00ff */
[-CC-:B0-----:R-:W-:Y:S02]  /*0980*/  SHF.R.U64 R20, R6, R10.reuse, R7.reuse ;  /* 0x0000000a06147219 */ /* 0x181fe40000001207 */
[----:B------:R-:W-:Y:S02]  /*0990*/  I2FP.F32.U32 R6, R3 ;  /* 0x0000000300067245 */ /* 0x000fe40000201000 */
[----:B------:R-:W0:Y:S01]  /*09a0*/  LDC R26, c[0x0][0x658] ;  /* 0x00019600ff1a7b82 */ /* 0x000e220000000800 */
[----:B-1----:R-:W-:Y:S01]  /*09b0*/  ISETP.NE.U32.AND P0, PT, R28, RZ, PT ;  /* 0x000000ff1c00720c */ /* 0x002fe20003f05070 */
[----:B---3--:R-:W-:Y:S01]  /*09c0*/  IMAD.MOV R8, RZ, RZ, -R0 ;  /* 0x000000ffff087224 */ /* 0x008fe200078e0a00 */
[----:B------:R-:W-:Y:S01]  /*09d0*/  SHF.R.U32.HI R7, RZ, R10, R7 ;  /* 0x0000000aff077219 */ /* 0x000fe20000011607 */
[----:B------:R-:W-:Y:S01]  /*09e0*/  FMUL R6, R6, UR4 ;  /* 0x0000000406067c20 */ /* 0x000fe20008400000 */
[----:B------:R-:W-:-:S03]  /*09f0*/  ISETP.NE.AND.EX P0, PT, R29, RZ, PT, P0 ;  /* 0x000000ff1d00720c */ /* 0x000fc60003f05300 */
[----:B------:R-:W1:Y:S01]  /*0a00*/  LDC R14, c[0x0][0x148] ;  /* 0x00005200ff0e7b82 */ /* 0x000e620000000800 */
[----:B--2---:R-:W-:-:S07]  /*0a10*/  IMAD R0, R5, R8, R4 ;  /* 0x0000000805007224 */ /* 0x004fce00078e0204 */
[----:B------:R-:W2:Y:S01]  /*0a20*/  LDC R24, c[0x0][0x600] ;  /* 0x00018000ff187b82 */ /* 0x000ea20000000800 */
[-CC-:B----4-:R-:W-:Y:S02]  /*0a30*/  SHF.R.U64 R30, R20, R12.reuse, R7.reuse ;  /* 0x0000000c141e7219 */ /* 0x190fe40000001207 */
[----:B------:R-:W-:Y:S01]  /*0a40*/  SHF.R.U32.HI R5, RZ, R12, R7 ;  /* 0x0000000cff057219 */ /* 0x000fe20000011607 */
[----:B------:R-:W-:Y:S01]  /*0a50*/  IMAD.MOV.U32 R7, RZ, RZ, 0x1 ;  /* 0x00000001ff077424 */ /* 0x000fe200078e00ff */
[----:B------:R3:W4:Y:S03]  /*0a60*/  F2I.U32.TRUNC.NTZ R12, R6 ;  /* 0x00000006000c7305 */ /* 0x000726000020f000 */
[----:B------:R-:W1:Y:S01]  /*0a70*/  LDC R15, c[0x0][0x648] ;  /* 0x00019200ff0f7b82 */ /* 0x000e620000000800 */
[-C--:B0-----:R-:W-:Y:S02]  /*0a80*/  SHF.L.U32 R4, R9, R26.reuse, RZ ;  /* 0x0000001a09047219 */ /* 0x081fe400000006ff */
[----:B------:R-:W-:-:S02]  /*0a90*/  SHF.R.U64 R32, R30, R26, R5 ;  /* 0x0000001a1e207219 */ /* 0x000fc40000001205 */
[----:B------:R-:W-:Y:S02]  /*0aa0*/  LOP3.LUT R11, RZ, R4, RZ, 0x33, !PT ;  /* 0x00000004ff0b7212 */ /* 0x000fe400078e33ff */
[-C--:B------:R-:W-:Y:S01]  /*0ab0*/  SHF.R.U32.HI R5, RZ, R26.reuse, R5 ;  /* 0x0000001aff057219 */ /* 0x080fe20000011605 */
[----:B------:R-:W0:Y:S01]  /*0ac0*/  LDC R21, c[0x0][0x638] ;  /* 0x00018e00ff157b82 */ /* 0x000e220000000800 */
[----:B------:R-:W-:Y:S01]  /*0ad0*/  SHF.L.U32 R10, R7, R26, RZ ;  /* 0x0000001a070a7219 */ /* 0x000fe200000006ff */
[----:B------:R-:W-:-:S06]  /*0ae0*/  IMAD.MOV.U32 R4, RZ, RZ, R32 ;  /* 0x000000ffff047224 */ /* 0x000fcc00078e0020 */
[----:B------:R-:W0:Y:S01]  /*0af0*/  LDC R50, c[0x0][0x610] ;  /* 0x00018400ff327b82 */ /* 0x000e220000000800 */
[----:B---34-:R-:W-:Y:S05]  /*0b00*/  @!P0 BRA `(.L_x_7) ;  /* 0x0000000000288947 */ /* 0x018fea0003800000 */
[----:B------:R-:W3:Y:S02]  /*0b10*/  LDC R9, c[0x0][0x64c] ;  /* 0x00019300ff097b82 */ /* 0x000ee40000000800 */
[----:B---3--:R-:W-:-:S05]  /*0b20*/  IADD3 R9, P0, R32, R9, RZ ;  /* 0x0000000920097210 */ /* 0x008fca0007f1e0ff */
        /* <DEDUP_REMOVED lines=8> */
.L_x_7:
[----:B-1----:R-:W-:Y:S01]  /*0bb0*/  SHF.R.U64 R4, R4, R15, R5 ;  /* 0x0000000f04047219 */ /* 0x002fe20000001205 */
[----:B--2---:R-:W-:Y:S01]  /*0bc0*/  VIADD R5, R24, 0xffffffff ;  /* 0xffffffff18057836 */ /* 0x004fe20000000000 */
[----:B------:R-:W-:Y:S01]  /*0bd0*/  LOP3.LUT R11, R30, R11, RZ, 0xc0, !PT ;  /* 0x0000000b1e0b7212 */ /* 0x000fe200078ec0ff */
[----:B------:R-:W-:Y:S02]  /*0be0*/  IMAD.MOV R12, RZ, RZ, -R12 ;  /* 0x000000ffff0c7224 */ /* 0x000fe400078e0a0c */
[----:B------:R-:W-:Y:S01]  /*0bf0*/  IMAD.MOV R6, RZ, RZ, -R4 ;  /* 0x000000ffff067224 */ /* 0x000fe200078e0a04 */
[----:B------:R-:W-:Y:S01]  /*0c00*/  LOP3.LUT R5, R20, R5, RZ, 0xc0, !PT ;  /* 0x0000000514057212 */ /* 0x000fe200078ec0ff */
[----:B------:R-:W-:Y:S02]  /*0c10*/  @P3 IMAD R0, R14, R12, R3 ;  /* 0x0000000c0e003224 */ /* 0x000fe400078e0203 */
[----:B------:R-:W-:Y:S02]  /*0c20*/  IMAD R11, R10, R4, R11 ;  /* 0x000000040a0b7224 */ /* 0x000fe400078e020b */
[----:B0-----:R-:W-:-:S02]  /*0c30*/  IMAD R3, R6, R21, R32 ;  /* 0x0000001506037224 */ /* 0x001fc400078e0220 */
[----:B------:R-:W-:Y:S02]  /*0c40*/  IMAD R50, R11, R50, R0 ;  /* 0x000000320b327224 */ /* 0x000fe400078e0200 */
[----:B------:R-:W-:Y:S02]  /*0c50*/  IMAD R3, R3, R24, R5 ;  /* 0x0000001803037224 */ /* 0x000fe400078e0205 */
[----:B------:R-:W-:-:S03]  /*0c60*/  IMAD.MOV.U32 R0, RZ, RZ, 0x1 ;  /* 0x00000001ff007424 */ /* 0x000fc600078e00ff */
[----:B------:R-:W-:Y:S02]  /*0c70*/  SEL R51, R3, R50, !P3 ;  /* 0x0000003203337207 */ /* 0x000fe40005800000 */
[----:B------:R-:W-:-:S07]  /*0c80*/  SEL R50, R50, R3, !P3 ;  /* 0x0000000332327207 */ /* 0x000fce0005800000 */
.L_x_5:
[----:B------:R-:W-:-:S08]  /*0c90*/  NOP ;  /* 0x0000000000007918 */ /* 0x000fd00000000000 */
[----:B------:R-:W0:Y:S02]  /*0ca0*/  USETMAXREG.TRY_ALLOC.CTAPOOL UP0, 0xe8 ;  /* 0x000000e8000079c8 */ /* 0x000e240008000600 */
[----:B0-----:R-:W-:-:S13]  /*0cb0*/  PLOP3.LUT P0, PT, PT, PT, UP0, 0x80, 0x0 ;  /* 0x000000000000781c */ /* 0x001fda0003f0f008 */
[----:B------:R-:W-:Y:S05]  /*0cc0*/  @!P0 BRA `(.L_x_5) ;  /* 0xfffffffc00f08947 */ /* 0x000fea000383ffff */
[----:B------:R-:W-:Y:S01]  /*0cd0*/  ULDC.64 UR4, c[0x0][0x598] ;  /* 0x0001660000047ab9 */ /* 0x000fe20000000a00 */
[----:B------:R-:W-:Y:S01]  /*0ce0*/  ULDC.64 UR36, c[0x0][0x208] ;  /* 0x0000820000247ab9 */ /* 0x000fe20000000a00 */
[----:B------:R-:W-:-:S04]  /*0cf0*/  ISETP.NE.U32.AND P0, PT, RZ, UR4, PT ;  /* 0x00000004ff007c0c */ /* 0x000fc8000bf05070 */
[----:B------:R-:W-:-:S13]  /*0d00*/  ISETP.NE.AND.EX P0, PT, RZ, UR5, PT, P0 ;  /* 0x00000005ff007c0c */ /* 0x000fda000bf05300 */
[----:B------:R-:W-:Y:S05]  /*0d10*/  @!P0 BRA `(.L_x_8) ;  /* 0x00000000001c8947 */ /* 0x000fea0003800000 */
[----:B------:R-:W0:Y:S02]  /*0d20*/  LDC.64 R4, c[0x0][0x598] ;  /* 0x00016600ff047b82 */ /* 0x000e240000000a00 */
[----:B0-----:R-:W2:Y:S02]  /*0d30*/  LDG.E.64 R4, desc[UR36][R4.64] ;  /* 0x0000002404047981 */ /* 0x001ea4000c1e1b00 */
[----:B--2---:R-:W-:-:S04]  /*0d40*/  ISETP.NE.U32.AND P0, PT, R4, RZ, PT ;  /* 0x000000ff0400720c */ /* 0x004fc80003f05070 */
[----:B------:R-:W-:-:S13]  /*0d50*/  ISETP.NE.AND.EX P0, PT, R5, RZ, PT, P0 ;  /* 0x000000ff0500720c */ /* 0x000fda0003f05300 */
[----:B------:R-:W-:Y:S05]  /*0d60*/  @!P0 BRA `(.L_x_8) ;  /* 0x0000000000088947 */ /* 0x000fea0003800000 */
[----:B------:R0:W5:Y:S01]  /*0d70*/  LD.E R23, desc[UR36][R4.64] ;  /* 0x0000002404177980 */ /* 0x000162000c101900 */
[----:B------:R-:W-:Y:S05]  /*0d80*/  BRA `(.L_x_9) ;  /* 0x0000000000247947 */ /* 0x000fea0003800000 */
.L_x_8:
[----:B------:R-:W-:Y:S02]  /*0d90*/  ULDC.64 UR4, c[0x0][0x588] ;  /* 0x0001620000047ab9 */ /* 0x000fe40000000a00 */
[----:B------:R-:W-:-:S04]  /*0da0*/  ISETP.NE.U32.AND P0, PT, RZ, UR4, PT ;  /* 0x00000004ff007c0c */ /* 0x000fc8000bf05070 */
[----:B------:R-:W-:-:S13]  /*0db0*/  ISETP.NE.AND.EX P0, PT, RZ, UR5, PT, P0 ;  /* 0x00000005ff007c0c */ /* 0x000fda000bf05300 */
[----:B------:R-:W-:Y:S05]  /*0dc0*/  @!P0 BRA `(.L_x_10) ;  /* 0x00000000000c8947 */ /* 0x000fea0003800000 */
[----:B------:R-:W0:Y:S02]  /*0dd0*/  LDC.64 R4, c[0x0][0x588] ;  /* 0x00016200ff047b82 */ /* 0x000e240000000a00 */
[----:B0-----:R1:W5:Y:S01]  /*0de0*/  LDG.E R23, desc[UR36][R4.64] ;  /* 0x0000002404177981 */ /* 0x001362000c1e1900 */
[----:B------:R-:W-:Y:S05]  /*0df0*/  BRA `(.L_x_9) ;  /* 0x0000000000087947 */ /* 0x000fea0003800000 */
.L_x_10:
[----:B------:R-:W-:Y:S02]  /*0e00*/  ULDC UR4, c[0x0][0x580] ;  /* 0x0001600000047ab9 */ /* 0x000fe40000000800 */
[----:B------:R-:W-:-:S07]  /*0e10*/  IMAD.U32 R23, RZ, RZ, UR4 ;  /* 0x00000004ff177e24 */ /* 0x000fce000f8e00ff */
.L_x_9:
[----:B------:R-:W-:Y:S02]  /*0e20*/  ULDC.64 UR4, c[0x0][0x5a0] ;  /* 0x0001680000047ab9 */ /* 0x000fe40000000a00 */
[----:B------:R-:W-:-:S04]  /*0e30*/  ISETP.NE.U32.AND P0, PT, RZ, UR4, PT ;  /* 0x00000004ff007c0c */ /* 0x000fc8000bf05070 */
[----:B------:R-:W-:-:S13]  /*0e40*/  ISETP.NE.AND.EX P0, PT, RZ, UR5, PT, P0 ;  /* 0x00000005ff007c0c */ /* 0x000fda000bf05300 */
[----:B------:R-:W-:Y:S05]  /*0e50*/  @!P0 BRA `(.L_x_11) ;  /* 0x00000000001c8947 */ /* 0x000fea0003800000 */
[----:B01----:R-:W0:Y:S02]  /*0e60*/  LDC.64 R4, c[0x0][0x5a0] ;  /* 0x00016800ff047b82 */ /* 0x003e240000000a00 */
[----:B0-----:R-:W2:Y:S02]  /*0e70*/  LDG.E.64 R4, desc[UR36][R4.64] ;  /* 0x0000002404047981 */ /* 0x001ea4000c1e1b00 */
[----:B--2---:R-:W-:-:S04]  /*0e80*/  ISETP.NE.U32.AND P0, PT, R4, RZ, PT ;  /* 0x000000ff0400720c */ /* 0x004fc80003f05070 */
[----:B------:R-:W-:-:S13]  /*0e90*/  ISETP.NE.AND.EX P0, PT, R5, RZ, PT, P0 ;  /* 0x000000ff0500720c */ /* 0x000fda0003f05300 */
[----:B------:R-:W-:Y:S05]  /*0ea0*/  @!P0 BRA `(.L_x_11) ;  /* 0x0000000000088947 */ /* 0x000fea0003800000 */
[----:B------:R0:W5:Y:S01]  /*0eb0*/  LD.E R48, desc[UR36][R4.64] ;  /* 0x0000002404307980 */ /* 0x000162000c101900 */
[----:B------:R-:W-:Y:S05]  /*0ec0*/  BRA `(.L_x_12) ;  /* 0x0000000000247947 */ /* 0x000fea0003800000 */
.L_x_11:
[----:B------:R-:W-:Y:S02]  /*0ed0*/  ULDC.64 UR4, c[0x0][0x590] ;  /* 0x0001640000047ab9 */ /* 0x000fe40000000a00 */
[----:B------:R-:W-:-:S04]  /*0ee0*/  ISETP.NE.U32.AND P0, PT, RZ, UR4, PT ;  /* 0x00000004ff007c0c */ /* 0x000fc8000bf05070 */
[----:B------:R-:W-:-:S13]  /*0ef0*/  ISETP.NE.AND.EX P0, PT, RZ, UR5, PT, P0 ;  /* 0x00000005ff007c0c */ /* 0x000fda000bf05300 */
[----:B------:R-:W-:Y:S05]  /*0f00*/  @!P0 BRA `(.L_x_13) ;  /* 0x00000000000c8947 */ /* 0x000fea0003800000 */
[----:B01----:R-:W0:Y:S02]  /*0f10*/  LDC.64 R4, c[0x0][0x590] ;  /* 0x00016400ff047b82 */ /* 0x003e240000000a00 */
[----:B0-----:R1:W5:Y:S01]  /*0f20*/  LDG.E R48, desc[UR36][R4.64] ;  /* 0x0000002404307981 */ /* 0x001362000c1e1900 */
[----:B------:R-:W-:Y:S05]  /*0f30*/  BRA `(.L_x_12) ;  /* 0x0000000000087947 */ /* 0x000fea0003800000 */
.L_x_13:
[----:B------:R-:W-:Y:S02]  /*0f40*/  ULDC UR4, c[0x0][0x584] ;  /* 0x0001610000047ab9 */ /* 0x000fe40000000800 */
[----:B------:R-:W-:-:S07]  /*0f50*/  IMAD.U32 R48, RZ, RZ, UR4 ;  /* 0x00000004ff307e24 */ /* 0x000fce000f8e00ff */
.L_x_12:
[----:B------:R-:W-:-:S13]  /*0f60*/  LOP3.LUT P0, RZ, R0, 0xff, RZ, 0xc0, !PT ;  /* 0x000000ff00ff7812 */ /* 0x000fda000780c0ff */
[----:B------:R-:W-:Y:S05]  /*0f70*/  @!P0 EXIT ;  /* 0x000000000000894d */ /* 0x000fea0003800000 */
[----:B------:R-:W-:Y:S01]  /*0f80*/  ULDC UR4, c[0x0][0x28c] ;  /* 0x0000a30000047ab9 */ /* 0x000fe20000000800 */
[----:B------:R-:W-:Y:S01]  /*0f90*/  LOP3.LUT R54, R19, 0x1, RZ, 0xfc, !PT ;  /* 0x0000000113367812 */ /* 0x000fe200078efcff */
[----:B------:R-:W-:Y:S01]  /*0fa0*/  UIADD3 UR4, UR4, 0x1f, URZ ;  /* 0x0000001f04047890 */ /* 0x000fe2000fffe03f */
[----:B------:R-:W-:Y:S01]  /*0fb0*/  UMOV UR38, URZ ;  /* 0x0000003f00267c82 */ /* 0x000fe20008000000 */
[----:B------:R-:W-:Y:S02]  /*0fc0*/  UMOV UR39, URZ ;  /* 0x0000003f00277c82 */ /* 0x000fe40008000000 */
[----:B------:R-:W-:-:S04]  /*0fd0*/  USHF.R.S32.HI UR5, URZ, 0x1f, UR4 ;  /* 0x0000001f3f057899 */ /* 0x000fc80008011404 */
[----:B------:R-:W-:-:S04]  /*0fe0*/  ULEA.HI UR5, UR5, UR4, URZ, 0x5 ;  /* 0x0000000405057291 */ /* 0x000fc8000f8f283f */
[----:B------:R-:W-:-:S12]  /*0ff0*/  USHF.R.S32.HI UR40, URZ, 0x5, UR5 ;  /* 0x000000053f287899 */ /* 0x000fd80008011405 */
.L_x_71:
[----:B------:R-:W-:Y:S01]  /*1000*/  LOP3.LUT R0, R18, 0x80, RZ, 0xc0, !PT ;  /* 0x0000008012007812 */ /* 0x000fe200078ec0ff */
[----:B--2---:R-:W2:Y:S01]  /*1010*/  S2UR UR7, SR_CgaCtaId ;  /* 0x00000000000779c3 */ /* 0x004ea20000008800 */
[----:B------:R-:W-:Y:S02]  /*1020*/  UMOV UR6, 0x400 ;  /* 0x0000040000067882 */ /* 0x000fe40000000000 */
[----:B------:R-:W-:-:S06]  /*1030*/  SHF.R.U32.HI R0, RZ, 0x7, R0 ;  /* 0x00000007ff007819 */ /* 0x000fcc0000011600 */
[----:B------:R-:W3:Y:S01]  /*1040*/  SHFL.IDX PT, R0, R0, RZ, 0x1f ;  /* 0x00001fff00007589 */ /* 0x000ee200000e0000 */
[----:B--2---:R-:W-:Y:S01]  /*1050*/  ULEA UR42, UR7, UR6, 0x18 ;  /* 0x00000006072a7291 */ /* 0x004fe2000f8ec03f */
[----:B---3--:R-:W-:-:S13]  /*1060*/  R2UR UR4, R0 ;  /* 0x00000000000472ca */ /* 0x008fda00000e0000 */
[----:B------:R-:W-:-:S04]  /*1070*/  ULEA.HI UR5, UR4, UR4, URZ, 0x1 ;  /* 0x0000000404057291 */ /* 0x000fc8000f8f083f */
[----:B------:R-:W-:-:S04]  /*1080*/  ULOP3.LUT UR5, UR5, 0xffffe, URZ, 0xc0, !UPT ;  /* 0x000ffffe05057892 */ /* 0x000fc8000f8ec03f */
[----:B------:R-:W-:-:S03]  /*1090*/  UIADD3 UR5, UR4, -UR5, URZ ;  /* 0x8000000504057290 */ /* 0x000fc6000fffe03f */
[----:B------:R-:W-:Y:S01]  /*10a0*/  ULDC UR4, c[0x0][0x28c] ;  /* 0x0000a30000047ab9 */ /* 0x000fe20000000800 */
[----:B------:R-:W-:Y:S01]  /*10b0*/  ULEA UR5, UR5, UR42, 0xc ;  /* 0x0000002a05057291 */ /* 0x000fe2000f8e603f */
[----:B------:R-:W-:-:S03]  /*10c0*/  ISETP.LT.AND P0, PT, RZ, UR4, PT ;  /* 0x00000004ff007c0c */ /* 0x000fc6000bf01270 */
[----:B------:R-:W-:-:S04]  /*10d0*/  UIADD3 UR5, UR5, 0x180, URZ ;  /* 0x0000018005057890 */ /* 0x000fc8000fffe03f */
[----:B------:R-:W-:-:S04]  /*10e0*/  USHF.R.U32.HI UR5, URZ, 0x4, UR5 ;  /* 0x000000043f057899 */ /* 0x000fc80008011605 */
[----:B------:R-:W-:Y:S02]  /*10f0*/  ULOP3.LUT UR41, UR5, 0x3fff, URZ, 0xc0, !UPT ;  /* 0x00003fff05297892 */ /* 0x000fe4000f8ec03f */
[----:B01---5:R-:W-:Y:S10]  /*1100*/  @P0 BRA `(.L_x_14) ;  /* 0x0000000000400947 */ /* 0x023ff40003800000 */
[----:B------:R-:W-:Y:S01]  /*1110*/  MOV R0, 0x0 ;  /* 0x0000000000007802 */ /* 0x000fe20000000f00 */
[----:B------:R-:W-:Y:S01]  /*1120*/  ULDC.64 UR4, c[0x4][0x68] ;  /* 0x01001a0000047ab9 */ /* 0x000fe20000000a00 */
[----:B------:R-:W-:Y:S01]  /*1130*/  ULDC.64 UR6, c[0x4][0x8] ;  /* 0x0100020000067ab9 */ /* 0x000fe20000000a00 */
[----:B01----:R-:W-:Y:S01]  /*1140*/  IMAD.U32 R4, RZ, RZ, UR4 ;  /* 0x00000004ff047e24 */ /* 0x003fe2000f8e00ff */
[----:B------:R0:W1:Y:S01]  /*1150*/  LDC.64 R14, c[0x4][R0] ;  /* 0x01000000000e7b82 */ /* 0x0000620000000a00 */
[----:B------:R-:W-:Y:S01]  /*1160*/  IMAD.U32 R5, RZ, RZ, UR5 ;  /* 0x00000005ff057e24 */ /* 0x000fe2000f8e00ff */
[----:B------:R-:W-:Y:S01]  /*1170*/  ULDC.64 UR4, c[0x4][0x70] ;  /* 0x01001c0000047ab9 */ /* 0x000fe20000000a00 */
[----:B------:R-:W-:Y:S02]  /*1180*/  IMAD.U32 R10, RZ, RZ, UR6 ;  /* 0x00000006ff0a7e24 */ /* 0x000fe4000f8e00ff */
[----:B------:R-:W-:Y:S02]  /*1190*/  IMAD.U32 R6, RZ, RZ, UR4 ;  /* 0x00000004ff067e24 */ /* 0x000fe4000f8e00ff */
[----:B------:R-:W-:-:S02]  /*11a0*/  IMAD.U32 R7, RZ, RZ, UR5 ;  /* 0x00000005ff077e24 */ /* 0x000fc4000f8e00ff */
[----:B------:R-:W-:Y:S02]  /*11b0*/  IMAD.U32 R11, RZ, RZ, UR7 ;  /* 0x00000007ff0b7e24 */ /* 0x000fe4000f8e00ff */
[----:B------:R-:W-:Y:S02]  /*11c0*/  IMAD.MOV.U32 R8, RZ, RZ, 0x1e1 ;  /* 0x000001e1ff087424 */ /* 0x000fe400078e00ff */
[----:B------:R-:W-:Y:S02]  /*11d0*/  IMAD.MOV.U32 R12, RZ, RZ, 0x1 ;  /* 0x00000001ff0c7424 */ /* 0x000fe400078e00ff */
[----:B0-----:R-:W-:-:S07]  /*11e0*/  IMAD.MOV.U32 R13, RZ, RZ, RZ ;  /* 0x000000ffff0d7224 */ /* 0x001fce00078e00ff */
[----:B------:R-:W-:-:S07]  /*11f0*/  LEPC R20, `(.L_x_14) ;  /* 0x000000001014794e */ /* 0x000fce0000000000 */
[----:B-1---5:R-:W-:Y:S05]  /*1200*/  CALL.ABS.NOINC R14 ;  /* 0x000000000e007343 */ /* 0x022fea0003c00000 */
.L_x_14:
[----:B------:R-:W-:-:S13]  /*1210*/  ISETP.NE.AND P0, PT, R54, 0x3, PT ;  /* 0x000000033600780c */ /* 0x000fda0003f05270 */
[----:B------:R-:W-:Y:S05]  /*1220*/  @!P0 BRA `(.L_x_15) ;  /* 0x0000000000048947 */ /* 0x000fea0003800000 */
[----:B------:R-:W-:Y:S01]  /*1230*/  BPT.TRAP 0x1 ;  /* 0x000000040000795c */ /* 0x000fe20000300000 */
.L_x_15:
[----:B------:R-:W-:Y:S02]  /*1240*/  IMAD.U32 R3, RZ, RZ, UR39 ;  /* 0x00000027ff037e24 */ /* 0x000fe4000f8e00ff */
[----:B------:R-:W-:-:S03]  /*1250*/  IMAD.U32 R0, RZ, RZ, UR38 ;  /* 0x00000026ff007e24 */ /* 0x000fc6000f8e00ff */
[----:B------:R-:W-:Y:S02]  /*1260*/  LEA R3, R3, UR42, 0x3 ;  /* 0x0000002a03037c11 */ /* 0x000fe4000f8e18ff */
[----:B------:R-:W-:-:S04]  /*1270*/  SHF.L.U32 R0, R0, 0x1f, RZ ;  /* 0x0000001f00007819 */ /* 0x000fc800000006ff */
[----:B------:R2:W3:Y:S01]  /*1280*/  SYNCS.PHASECHK.TRANS64.TRYWAIT P1, [R3+URZ], R0 ;  /* 0x00000000030075a7 */ /* 0x0004e2000802017f */
[----:B------:R-:W-:Y:S05]  /*1290*/  @!P0 BRA `(.L_x_16) ;  /* 0x0000000000048947 */ /* 0x000fea0003800000 */
[----:B------:R-:W-:Y:S01]  /*12a0*/  BPT.TRAP 0x1 ;  /* 0x000000040000795c */ /* 0x000fe20000300000 */
.L_x_16:
[----:B---3--:R-:W-:Y:S05]  /*12b0*/  @P1 BRA `(.L_x_17) ;  /* 0x0000000000081947 */ /* 0x008fea0003800000 */
[----:B------:R-:W3:Y:S02]  /*12c0*/  SYNCS.PHASECHK.TRANS64.TRYWAIT P1, [R3+URZ], R0 ;  /* 0x00000000030075a7 */ /* 0x000ee4000802017f */
[----:B---3--:R-:W-:Y:S05]  /*12d0*/  @!P1 BRA `(.L_x_18) ;  /* 0x0000004800d49947 */ /* 0x008fea0003800000 */
.L_x_17:
[----:B------:R-:W-:-:S04]  /*12e0*/  UISETP.LT.AND UP0, UPT, UR40, 0x1, UPT ;  /* 0x000000012800788c */ /* 0x000fc8000bf01270 */
[----:B------:R-:W-:-:S04]  /*12f0*/  USEL UR4, UR40, 0x1, UP0 ;  /* 0x0000000128047887 */ /* 0x000fc80008000000 */
[----:B------:R-:W-:-:S06]  /*1300*/  UIADD3 UR4, UR40, -UR4, URZ ;  /* 0x8000000428047290 */ /* 0x000fcc000fffe03f */
[----:B--23--:R-:W-:Y:S01]  /*1310*/  IMAD.U32 R0, RZ, RZ, UR4 ;  /* 0x00000004ff007e24 */ /* 0x00cfe2000f8e00ff */
[----:B------:R-:W-:Y:S05]  /*1320*/  WARPSYNC.ALL ;  /* 0x0000000000007948 */ /* 0x000fea0003800000 */
[----:B------:R-:W-:Y:S01]  /*1330*/  ISETP.GE.AND P1, PT, R0, 0x1, PT ;  /* 0x000000010000780c */ /* 0x000fe20003f26270 */
[----:B------:R-:W-:Y:S01]  /*1340*/  UIADD3 UR4, UR42, 0x36180, URZ ;  /* 0x000361802a047890 */ /* 0x000fe2000fffe03f */
[----:B------:R-:W-:Y:S01]  /*1350*/  WARPGROUP.ARRIVE ;  /* 0x00000000000079c5 */ /* 0x000fe20000000000 */
[----:B------:R-:W-:Y:S01]  /*1360*/  UMOV UR9, 0x80000020 ;  /* 0x8000002000097882 */ /* 0x000fe20000000000 */
[----:B------:R-:W-:Y:S01]  /*1370*/  UMOV UR11, 0x80000020 ;  /* 0x80000020000b7882 */ /* 0x000fe20000000000 */
[----:B------:R-:W-:-:S04]  /*1380*/  USHF.R.U32.HI UR4, URZ, 0x4, UR4 ;  /* 0x000000043f047899 */ /* 0x000fc80008011604 */
[----:B------:R-:W-:Y:S02]  /*1390*/  ULOP3.LUT UR5, UR4, 0x3fff, URZ, 0xc0, !UPT ;  /* 0x00003fff04057892 */ /* 0x000fe4000f8ec03f */
[----:B------:R-:W-:Y:S02]  /*13a0*/  ULOP3.LUT UR4, UR41, 0x10000, URZ, 0xfc, !UPT ;  /* 0x0001000029047892 */ /* 0x000fe4000f8efc3f */
[----:B------:R-:W-:Y:S02]  /*13b0*/  ULOP3.LUT UR5, UR5, 0x10000, URZ, 0xfc, !UPT ;  /* 0x0001000005057892 */ /* 0x000fe4000f8efc3f */
[----:B------:R-:W-:Y:S02]  /*13c0*/  UIMAD UR7, UR39, 0x600, UR4 ;  /* 0x00000600270778a4 */ /* 0x000fe4000f8e0204 */
[----:B------:R-:W-:Y:S02]  /*13d0*/  ULEA UR6, UR39, UR5, 0x6 ;  /* 0x0000000527067291 */ /* 0x000fe4000f8e303f */
[----:B------:R-:W-:-:S02]  /*13e0*/  UIADD3 UR12, UR7, 0x200, URZ ;  /* 0x00000200070c7890 */ /* 0x000fc4000fffe03f */
[----:B------:R-:W-:Y:S02]  /*13f0*/  UIADD3 UR13, UR7, 0x400, URZ ;  /* 0x00000400070d7890 */ /* 0x000fe4000fffe03f */
[----:B------:R-:W-:Y:S01]  /*1400*/  UMOV UR8, UR7 ;  /* 0x0000000700087c82 */ /* 0x000fe20008000000 */
[----:B------:R-:W-:Y:S02]  /*1410*/  UMOV UR10, UR6 ;  /* 0x00000006000a7c82 */ /* 0x000fe40008000000 */
[----:B------:R-:W-:Y:S01]  /*1420*/  HGMMA.64x16x16.F32.BF16 R40, gdesc[UR8], RZ, !UPT, gsb0 ;  /* 0x00200000082879f0 */ /* 0x000fe2000c0018ff */
[----:B------:R-:W-:Y:S01]  /*1430*/  UMOV UR8, UR12 ;  /* 0x0000000c00087c82 */ /* 0x000fe20008000000 */
[----:B------:R-:W-:Y:S01]  /*1440*/  UMOV UR9, 0x80000020 ;  /* 0x8000002000097882 */ /* 0x000fe20000000000 */
[----:B------:R-:W-:Y:S02]  /*1450*/  WARPGROUP.DEPBAR.LE gsb0, 0x0 ;  /* 0x00008000000079c5 */ /* 0x000fe40000010000 */
[----:B------:R-:W-:-:S06]  /*1460*/  WARPGROUP.ARRIVE ;  /* 0x00000000000079c5 */ /* 0x000fcc0000000000 */
[----:B------:R-:W-:Y:S01]  /*1470*/  HGMMA.64x16x16.F32.BF16 R32, gdesc[UR8], RZ, !UPT, gsb0 ;  /* 0x00200000082079f0 */ /* 0x000fe2000c0018ff */
[----:B------:R-:W-:Y:S01]  /*1480*/  UMOV UR8, UR13 ;  /* 0x0000000d00087c82 */ /* 0x000fe20008000000 */
[----:B------:R-:W-:Y:S01]  /*1490*/  UMOV UR9, 0x80000020 ;  /* 0x8000002000097882 */ /* 0x000fe20000000000 */
[----:B------:R-:W-:Y:S02]  /*14a0*/  WARPGROUP.DEPBAR.LE gsb0, 0x0 ;  /* 0x00008000000079c5 */ /* 0x000fe40000010000 */
[----:B------:R-:W-:-:S06]  /*14b0*/  WARPGROUP.ARRIVE ;  /* 0x00000000000079c5 */ /* 0x000fcc0000000000 */
[----:B------:R-:W-:Y:S01]  /*14c0*/  HGMMA.64x16x16.F32.BF16 R24, gdesc[UR8], RZ, !UPT, gsb0 ;  /* 0x00200000081879f0 */ /* 0x000fe2000c0018ff */
[----:B------:R-:W-:Y:S02]  /*14d0*/  UIADD3 UR8, UR7, 0x2, URZ ;  /* 0x0000000207087890 */ /* 0x000fe4000fffe03f */
[----:B------:R-:W-:Y:S01]  /*14e0*/  UIADD3 UR10, UR6, 0x2, URZ ;  /* 0x00000002060a7890 */ /* 0x000fe2000fffe03f */
[----:B------:R-:W-:Y:S01]  /*14f0*/  UMOV UR9, 0x80000020 ;  /* 0x8000002000097882 */ /* 0x000fe20000000000 */
[----:B------:R-:W-:Y:S01]  /*1500*/  UMOV UR11, 0x80000020 ;  /* 0x80000020000b7882 */ /* 0x000fe20000000000 */
[----:B------:R-:W-:Y:S02]  /*1510*/  UIADD3 UR6, UR7, 0x202, URZ ;  /* 0x0000020207067890 */ /* 0x000fe4000fffe03f */
[----:B------:R-:W-:Y:S01]  /*1520*/  UIADD3 UR7, UR7, 0x402, URZ ;  /* 0x0000040207077890 */ /* 0x000fe2000fffe03f */
[----:B------:R-:W-:Y:S02]  /*1530*/  WARPGROUP.DEPBAR.LE gsb0, 0x0 ;  /* 0x00008000000079c5 */ /* 0x000fe40000010000 */
[----:B------:R-:W-:-:S06]  /*1540*/  WARPGROUP.ARRIVE ;  /* 0x00000000000079c5 */ /* 0x000fcc0000000000 */
[----:B------:R-:W-:Y:S01]  /*1550*/  HGMMA.64x16x16.F32.BF16 R40, gdesc[UR8], R40, gsb0 ;  /* 0x00200000082879f0 */ /* 0x000fe20008001828 */
[----:B------:R-:W-:Y:S01]  /*1560*/  UMOV UR8, UR6 ;  /* 0x0000000600087c82 */ /* 0x000fe20008000000 */
[----:B------:R-:W-:Y:S01]  /*1570*/  UMOV UR9, 0x80000020 ;  /* 0x8000002000097882 */ /* 0x000fe20000000000 */
[----:B------:R-:W-:Y:S02]  /*1580*/  WARPGROUP.DEPBAR.LE gsb0, 0x0 ;  /* 0x00008000000079c5 */ /* 0x000fe40000010000 */
[----:B------:R-:W-:-:S06]  /*1590*/  WARPGROUP.ARRIVE ;  /* 0x00000000000079c5 */ /* 0x000fcc0000000000 */
[----:B------:R-:W-:Y:S01]  /*15a0*/  HGMMA.64x16x16.F32.BF16 R32, gdesc[UR8], R32, gsb0 ;  /* 0x00200000082079f0 */ /* 0x000fe20008001820 */
[----:B------:R-:W-:Y:S01]  /*15b0*/  UMOV UR8, UR7 ;  /* 0x0000000700087c82 */ /* 0x000fe20008000000 */
[----:B------:R-:W-:Y:S01]  /*15c0*/  UMOV UR9, 0x80000020 ;  /* 0x8000002000097882 */ /* 0x000fe20000000000 */
[----:B------:R-:W-:Y:S02]  /*15d0*/  WARPGROUP.DEPBAR.LE gsb0, 0x0 ;  /* 0x00008000000079c5 */ /* 0x000fe40000010000 */
[----:B------:R-:W-:-:S06]  /*15e0*/  WARPGROUP.ARRIVE ;  /* 0x00000000000079c5 */ /* 0x000fcc0000000000 */
[----:B------:R-:W-:Y:S03]  /*15f0*/  HGMMA.64x16x16.F32.BF16 R24, gdesc[UR8], R24, gsb0 ;  /* 0x00200000081879f0 */ /* 0x000fe60008001818 */
[----:B------:R-:W-:Y:S02]  /*1600*/  WARPGROUP.DEPBAR.LE gsb0, 0x0 ;  /* 0x00008000000079c5 */ /* 0x000fe40000010000 */
[----:B------:R-:W-:Y:S05]  /*1610*/  @!P1 BRA `(.L_x_19) ;  /* 0x0000000400409947 */ /* 0x000fea0003800000 */
[----:B------:R-:W-:-:S04]  /*1620*/  UIADD3 UR6, UR39, 0x1, URZ ;  /* 0x0000000127067890 */ /* 0x000fc8000fffe03f */
[----:B------:R-:W-:-:S04]  /*1630*/  UISETP.NE.AND UP0, UPT, UR6, 0x9, UPT ;  /* 0x000000090600788c */ /* 0x000fc8000bf05270 */
[----:B------:R-:W-:Y:S02]  /*1640*/  USEL UR7, URZ, 0x1, UP0 ;  /* 0x000000013f077887 */ /* 0x000fe40008000000 */
[----:B------:R-:W-:Y:S02]  /*1650*/  USEL UR6, UR6, URZ, UP0 ;  /* 0x0000003f06067287 */ /* 0x000fe40008000000 */
[----:B------:R-:W-:-:S06]  /*1660*/  ULOP3.LUT UR7, UR38, UR7, URZ, 0x3c, !UPT ;  /* 0x0000000726077292 */ /* 0x000fcc000f8e3c3f */
[----:B01----:R-:W-:Y:S01]  /*1670*/  IMAD.U32 R5, RZ, RZ, UR7 ;  /* 0x00000007ff057e24 */ /* 0x003fe2000f8e00ff */
[----:B------:R-:W-:-:S06]  /*1680*/  UMOV UR7, UR39 ;  /* 0x0000002700077c82 */ /* 0x000fcc0008000000 */
.L_x_26:
[----:B01----:R-:W-:Y:S05]  /*1690*/  @!P0 BRA `(.L_x_20) ;  /* 0x0000000000048947 */ /* 0x003fea0003800000 */
[----:B------:R-:W-:Y:S01]  /*16a0*/  BPT.TRAP 0x1 ;  /* 0x000000040000795c */ /* 0x000fe20000300000 */
.L_x_20:
[----:B------:R-:W0:Y:S01]  /*16b0*/  S2UR UR9, SR_CgaCtaId ;  /* 0x00000000000979c3 */ /* 0x000e220000008800 */
[----:B------:R-:W-:Y:S01]  /*16c0*/  UMOV UR8, 0x400 ;  /* 0x0000040000087882 */ /* 0x000fe20000000000 */
[----:B------:R-:W-:Y:S01]  /*16d0*/  SHF.L.U32 R3, R5, 0x1f, RZ ;  /* 0x0000001f05037819 */ /* 0x000fe200000006ff */
[----:B0-----:R-:W-:-:S04]  /*16e0*/  ULEA UR16, UR9, UR8, 0x18 ;  /* 0x0000000809107291 */ /* 0x001fc8000f8ec03f */
[----:B------:R-:W-:-:S09]  /*16f0*/  ULEA UR8, UR6, UR16, 0x3 ;  /* 0x0000001006087291 */ /* 0x000fd2000f8e183f */
[----:B------:R0:W1:Y:S01]  /*1700*/  SYNCS.PHASECHK.TRANS64.TRYWAIT P1, [UR8], R3 ;  /* 0x00000003ff0075a7 */ /* 0x0000620008020148 */
[----:B------:R-:W-:Y:S05]  /*1710*/  @!P0 BRA `(.L_x_21) ;  /* 0x0000000000048947 */ /* 0x000fea0003800000 */
[----:B------:R-:W-:Y:S01]  /*1720*/  BPT.TRAP 0x1 ;  /* 0x000000040000795c */ /* 0x000fe20000300000 */
.L_x_21:
[----:B-1----:R-:W-:Y:S05]  /*1730*/  @P1 BRA `(.L_x_22) ;  /* 0x0000000000081947 */ /* 0x002fea0003800000 */
[----:B------:R-:W1:Y:S02]  /*1740*/  SYNCS.PHASECHK.TRANS64.TRYWAIT P1, [UR8], R3 ;  /* 0x00000003ff0075a7 */ /* 0x000e640008020148 */
[----:B-1----:R-:W-:Y:S05]  /*1750*/  @!P1 BRA `(.L_x_23) ;  /* 0x0000004400c89947 */ /* 0x002fea0003800000 */
.L_x_22:
[----:B------:R-:W-:Y:S01]  /*1760*/  ULEA UR12, UR6, UR5, 0x6 ;  /* 0x00000005060c7291 */ /* 0x000fe2000f8e303f */
[----:B------:R-:W-:Y:S01]  /*1770*/  WARPGROUP.ARRIVE ;  /* 0x00000000000079c5 */ /* 0x000fe20000000000 */
[----:B------:R-:W-:Y:S01]  /*1780*/  UIMAD UR13, UR6, 0x600, UR4 ;  /* 0x00000600060d78a4 */ /* 0x000fe2000f8e0204 */
[----:B------:R-:W-:Y:S01]  /*1790*/  UMOV UR11, 0x80000020 ;  /* 0x80000020000b7882 */ /* 0x000fe20000000000 */
[----:B------:R-:W-:Y:S02]  /*17a0*/  UMOV UR9, 0x80000020 ;  /* 0x8000002000097882 */ /* 0x000fe40000000000 */
[----:B------:R-:W-:Y:S01]  /*17b0*/  UIADD3 UR14, UR13, 0x200, URZ ;  /* 0x000002000d0e7890 */ /* 0x000fe2000fffe03f */
[----:B------:R-:W-:Y:S02]  /*17c0*/  UMOV UR10, UR12 ;  /* 0x0000000c000a7c82 */ /* 0x000fe40008000000 */
[----:B------:R-:W-:Y:S01]  /*17d0*/  UMOV UR8, UR13 ;  /* 0x0000000d00087c82 */ /* 0x000fe20008000000 */
[----:B------:R-:W-:Y:S01]  /*17e0*/  UIADD3 UR15, UR13, 0x400, URZ ;  /* 0x000004000d0f7890 */ /* 0x000fe2000fffe03f */
[----:B------:R-:W-:Y:S01]  /*17f0*/  HGMMA.64x16x16.F32.BF16 R40, gdesc[UR8], R40, gsb0 ;  /* 0x00200000082879f0 */ /* 0x000fe20008001828 */
[----:B------:R-:W-:Y:S01]  /*1800*/  UMOV UR9, 0x80000020 ;  /* 0x8000002000097882 */ /* 0x000fe20000000000 */
[----:B------:R-:W-:Y:S01]  /*1810*/  UMOV UR8, UR14 ;  /* 0x0000000e00087c82 */ /* 0x000fe20008000000 */
[----:B------:R-:W-:-:S02]  /*1820*/  WARPGROUP.DEPBAR.LE gsb0, 0x0 ;  /* 0x00008000000079c5 */ /* 0x000fc40000010000 */
[----:B------:R-:W-:-:S06]  /*1830*/  WARPGROUP.ARRIVE ;  /* 0x00000000000079c5 */ /* 0x000fcc0000000000 */
[----:B------:R-:W-:Y:S01]  /*1840*/  HGMMA.64x16x16.F32.BF16 R32, gdesc[UR8], R32, gsb0 ;  /* 0x00200000082079f0 */ /* 0x000fe20008001820 */
[----:B------:R-:W-:Y:S01]  /*1850*/  UMOV UR8, UR15 ;  /* 0x0000000f00087c82 */ /* 0x000fe20008000000 */
[----:B------:R-:W-:Y:S01]  /*1860*/  UMOV UR9, 0x80000020 ;  /* 0x8000002000097882 */ /* 0x000fe20000000000 */
[----:B------:R-:W-:Y:S02]  /*1870*/  WARPGROUP.DEPBAR.LE gsb0, 0x0 ;  /* 0x00008000000079c5 */ /* 0x000fe40000010000 */
[----:B------:R-:W-:-:S06]  /*1880*/  WARPGROUP.ARRIVE ;  /* 0x00000000000079c5 */ /* 0x000fcc0000000000 */
[----:B------:R-:W-:Y:S01]  /*1890*/  HGMMA.64x16x16.F32.BF16 R24, gdesc[UR8], R24, gsb0 ;  /* 0x00200000081879f0 */ /* 0x000fe20008001818 */
        /* <DEDUP_REMOVED lines=21> */
[----:B------:R-:W-:Y:S01]  /*19f0*/  BPT.TRAP 0x1 ;  /* 0x000000040000795c */ /* 0x000fe20000300000 */
.L_x_24:
[----:B------:R-:W-:Y:S01]  /*1a00*/  ULEA UR8, UR7, UR16, 0x3 ;  /* 0x0000001007087291 */ /* 0x000fe2000f8e183f */
[----:B------:R-:W-:-:S03]  /*1a10*/  ISETP.GT.U32.AND P1, PT, R19, 0x1, PT ;  /* 0x000000011300780c */ /* 0x000fc60003f24070 */
[----:B------:R-:W-:-:S04]  /*1a20*/  UIADD3 UR8, UR8, 0x48, URZ ;  /* 0x0000004808087890 */ /* 0x000fc8000fffe03f */
[----:B------:R-:W-:-:S09]  /*1a30*/  UPRMT UR8, URZ, 0x654, UR8 ;  /* 0x000006543f087896 */ /* 0x000fd20008000008 */
[----:B------:R-:W-:Y:S01]  /*1a40*/  SYNCS.ARRIVE.TRANS64.RED.A1T0 RZ, [UR8], RZ ;  /* 0x000000ffffff79a7 */ /* 0x000fe20008100408 */
[----:B------:R-:W-:Y:S05]  /*1a50*/  @P1 BRA `(.L_x_25) ;  /* 0x0000000000041947 */ /* 0x000fea0003800000 */
[----:B------:R-:W-:Y:S01]  /*1a60*/  BPT.TRAP 0x1 ;  /* 0x000000040000795c */ /* 0x000fe20000300000 */
.L_x_25:
[----:B------:R-:W-:Y:S01]  /*1a70*/  UIADD3 UR6, UR6, 0x1, URZ ;  /* 0x0000000106067890 */ /* 0x000fe2000fffe03f */
[C---:B------:R-:W-:Y:S01]  /*1a80*/  ISETP.GT.AND P1, PT, R0.reuse, 0x1, PT ;  /* 0x000000010000780c */ /* 0x040fe20003f24270 */
[----:B------:R-:W-:Y:S01]  /*1a90*/  UIADD3 UR7, UR7, 0x1, URZ ;  /* 0x0000000107077890 */ /* 0x000fe2000fffe03f */
[----:B------:R-:W-:Y:S01]  /*1aa0*/  VIADD R0, R0, 0xffffffff ;  /* 0xffffffff00007836 */ /* 0x000fe20000000000 */
[----:B------:R-:W-:Y:S02]  /*1ab0*/  UISETP.NE.AND UP0, UPT, UR6, 0x9, UPT ;  /* 0x000000090600788c */ /* 0x000fe4000bf05270 */
[----:B------:R-:W-:Y:S02]  /*1ac0*/  UISETP.NE.AND UP1, UPT, UR7, 0x9, UPT ;  /* 0x000000090700788c */ /* 0x000fe4000bf25270 */
[----:B------:R-:W-:Y:S02]  /*1ad0*/  USEL UR8, URZ, 0x1, UP0 ;  /* 0x000000013f087887 */ /* 0x000fe40008000000 */
[----:B------:R-:W-:-:S02]  /*1ae0*/  USEL UR6, UR6, URZ, UP0 ;  /* 0x0000003f06067287 */ /* 0x000fc40008000000 */
[----:B------:R-:W-:Y:S02]  /*1af0*/  USEL UR7, UR7, URZ, UP1 ;  /* 0x0000003f07077287 */ /* 0x000fe40008800000 */
[----:B------:R-:W-:Y:S01]  /*1b00*/  LOP3.LUT R5, R5, UR8, RZ, 0x3c, !PT ;  /* 0x0000000805057c12 */ /* 0x000fe2000f8e3cff */
[----:B------:R-:W-:Y:S09]  /*1b10*/  @P1 BRA `(.L_x_26) ;  /* 0xfffffff800dc1947 */ /* 0x000ff2000383ffff */
.L_x_19:
[----:B------:R-:W2:Y:S02]  /*1b20*/  LDC R0, c[0x0][0x28c] ;  /* 0x0000a300ff007b82 */ /* 0x000ea40000000800 */
[----:B--2---:R-:W-:-:S13]  /*1b30*/  ISETP.GE.AND P1, PT, R0, 0x1, PT ;  /* 0x000000010000780c */ /* 0x004fda0003f26270 */
[----:B------:R-:W-:Y:S05]  /*1b40*/  @!P1 BRA `(.L_x_27) ;  /* 0x0000000000489947 */ /* 0x000fea0003800000 */
[----:B------:R-:W-:Y:S05]  /*1b50*/  @!P0 BRA `(.L_x_28) ;  /* 0x0000000000048947 */ /* 0x000fea0003800000 */
[----:B------:R-:W-:Y:S01]  /*1b60*/  BPT.TRAP 0x1 ;  /* 0x000000040000795c */ /* 0x000fe20000300000 */
.L_x_28:
[----:B------:R-:W2:Y:S01]  /*1b70*/  S2UR UR7, SR_CgaCtaId ;  /* 0x00000000000779c3 */ /* 0x000ea20000008800 */
[----:B------:R-:W-:Y:S01]  /*1b80*/  UISETP.LT.AND UP0, UPT, UR40, 0x1, UPT ;  /* 0x000000012800788c */ /* 0x000fe2000bf01270 */
[----:B------:R-:W-:-:S03]  /*1b90*/  ISETP.GT.U32.AND P0, PT, R19, 0x1, PT ;  /* 0x000000011300780c */ /* 0x000fc60003f04070 */
[----:B------:R-:W-:-:S04]  /*1ba0*/  USEL UR6, UR40, 0x1, UP0 ;  /* 0x0000000128067887 */ /* 0x000fc80008000000 */
[----:B------:R-:W-:-:S04]  /*1bb0*/  UIADD3 UR6, UR39, UR40, -UR6 ;  /* 0x0000002827067290 */ /* 0x000fc8000fffe806 */
[----:B------:R-:W-:-:S04]  /*1bc0*/  UIMAD.WIDE.U32 UR4, UR6, 0x38e38e39, URZ ;  /* 0x38e38e39060478a5 */ /* 0x000fc8000f8e003f */
[----:B------:R-:W-:-:S03]  /*1bd0*/  USHF.R.U32.HI UR4, URZ, 0x1, UR5 ;  /* 0x000000013f047899 */ /* 0x000fc60008011605 */
[----:B------:R-:W-:Y:S01]  /*1be0*/  UMOV UR5, 0x400 ;  /* 0x0000040000057882 */ /* 0x000fe20000000000 */
[----:B------:R-:W-:Y:S02]  /*1bf0*/  UIMAD UR6, UR4, -0x9, UR6 ;  /* 0xfffffff7040678a4 */ /* 0x000fe4000f8e0206 */
[----:B--2---:R-:W-:-:S04]  /*1c00*/  ULEA UR5, UR7, UR5, 0x18 ;  /* 0x0000000507057291 */ /* 0x004fc8000f8ec03f */
[----:B------:R-:W-:-:S04]  /*1c10*/  ULEA UR6, UR6, UR5, 0x3 ;  /* 0x0000000506067291 */ /* 0x000fc8000f8e183f */
[----:B------:R-:W-:-:S04]  /*1c20*/  UIADD3 UR6, UR6, 0x48, URZ ;  /* 0x0000004806067890 */ /* 0x000fc8000fffe03f */
[----:B------:R-:W-:-:S09]  /*1c30*/  UPRMT UR6, URZ, 0x654, UR6 ;  /* 0x000006543f067896 */ /* 0x000fd20008000006 */
[----:B------:R-:W-:Y:S01]  /*1c40*/  SYNCS.ARRIVE.TRANS64.RED.A1T0 RZ, [UR6], RZ ;  /* 0x000000ffffff79a7 */ /* 0x000fe20008100406 */
[----:B------:R-:W-:Y:S05]  /*1c50*/  @P0 BRA `(.L_x_27) ;  /* 0x0000000000040947 */ /* 0x000fea0003800000 */
[----:B------:R-:W-:Y:S01]  /*1c60*/  BPT.TRAP 0x1 ;  /* 0x000000040000795c */ /* 0x000fe20000300000 */
.L_x_27:
[----:B------:R-:W2:Y:S01]  /*1c70*/  LDC R6, c[0x0][0x288] ;  /* 0x0000a200ff067b82 */ /* 0x000ea20000000800 */
[C---:B01----:R-:W-:Y:S01]  /*1c80*/  LOP3.LUT R5, R18.reuse, 0x3, RZ, 0xc0, !PT ;  /* 0x0000000312057812 */ /* 0x043fe200078ec0ff */
[----:B------:R-:W-:Y:S01]  /*1c90*/  IMAD.SHL.U32 R51, R51, 0x10, RZ ;  /* 0x0000001033337824 */ /* 0x000fe200078e00ff */
[----:B------:R-:W-:Y:S01]  /*1ca0*/  UIADD3 UR39, UR40, UR39, URZ ;  /* 0x0000002728277290 */ /* 0x000fe2000fffe03f */
[----:B------:R-:W-:Y:S01]  /*1cb0*/  SHF.R.U32.HI R3, RZ, 0x2, R18 ;  /* 0x00000002ff037819 */ /* 0x000fe20000011612 */
[C---:B------:R-:W-:Y:S01]  /*1cc0*/  IMAD.SHL.U32 R14, R18.reuse, 0x2, RZ ;  /* 0x00000002120e7824 */ /* 0x040fe200078e00ff */
[----:B------:R-:W-:Y:S01]  /*1cd0*/  LOP3.LUT R4, R18, 0x60, RZ, 0xc0, !PT ;  /* 0x0000006012047812 */ /* 0x000fe200078ec0ff */
[----:B------:R-:W-:Y:S01]  /*1ce0*/  UISETP.GT.U32.AND UP0, UPT, UR39, 0x8, UPT ;  /* 0x000000082700788c */ /* 0x000fe2000bf04070 */
[----:B------:R-:W-:Y:S01]  /*1cf0*/  LOP3.LUT R0, R22, 0x1, RZ, 0xc0, !PT ;  /* 0x0000000116007812 */ /* 0x000fe200078ec0ff */
[----:B------:R-:W-:Y:S01]  /*1d00*/  ULDC UR7, c[0x0][0x284] ;  /* 0x0000a10000077ab9 */ /* 0x000fe20000000800 */
[----:B------:R-:W-:Y:S01]  /*1d10*/  LOP3.LUT R3, R3, 0x7, RZ, 0xc0, !PT ;  /* 0x0000000703037812 */ /* 0x000fe200078ec0ff */
[----:B------:R-:W-:Y:S01]  /*1d20*/  UISETP.LT.U32.AND UP0, UPT, UR40, 0x9, UP0 ;  /* 0x000000092800788c */ /* 0x000fe20008701070 */
[----:B------:R-:W-:Y:S01]  /*1d30*/  SHF.R.U32.HI R4, RZ, 0x1, R4 ;  /* 0x00000001ff047819 */ /* 0x000fe20000011604 */
[----:B------:R-:W-:Y:S01]  /*1d40*/  IMAD.SHL.U32 R8, R0, 0x40, RZ ;  /* 0x0000004000087824 */ /* 0x000fe200078e00ff */
[----:B------:R-:W-:Y:S01]  /*1d50*/  UISETP.GE.U32.AND UP1, UPT, UR40, 0x9, UPT ;  /* 0x000000092800788c */ /* 0x000fe2000bf26070 */
[----:B------:R-:W-:Y:S01]  /*1d60*/  SHF.R.S32.HI R21, RZ, 0x1f, R49 ;  /* 0x0000001fff157819 */ /* 0x000fe20000011431 */
[----:B------:R-:W-:Y:S01]  /*1d70*/  ULDC.64 UR8, c[0x0][0x5d0] ;  /* 0x0001740000087ab9 */ /* 0x000fe20000000a00 */
[--C-:B------:R-:W-:Y:S01]  /*1d80*/  IADD3 R7, RZ, -R4, -R3.reuse ;  /* 0x80000004ff077210 */ /* 0x100fe20007ffe803 */
[----:B------:R-:W-:Y:S01]  /*1d90*/  UIMAD.WIDE.U32 UR4, UR39, 0x38e38e39, URZ ;  /* 0x38e38e39270478a5 */ /* 0x000fe2000f8e003f */
[C---:B------:R-:W-:Y:S01]  /*1da0*/  LOP3.LUT R14, R51.reuse, 0x6, R14, 0xf8, !PT ;  /* 0x00000006330e7812 */ /* 0x040fe200078ef80e */
[----:B------:R-:W-:Y:S01]  /*1db0*/  USEL UR6, URZ, 0x1, !UP0 ;  /* 0x000000013f067887 */ /* 0x000fe2000c000000 */
[----:B------:R-:W-:Y:S01]  /*1dc0*/  LOP3.LUT R3, R8, 0x40, R3, 0xe2, !PT ;  /* 0x0000004008037812 */ /* 0x000fe200078ee203 */
[C---:B------:R-:W-:Y:S01]  /*1dd0*/  IMAD.WIDE R8, R50.reuse, 0x180, RZ ;  /* 0x0000018032087825 */ /* 0x040fe200078e02ff */
[----:B------:R-:W-:Y:S01]  /*1de0*/  SHF.R.S32.HI R15, RZ, 0x1f, R14 ;  /* 0x0000001fff0f7819 */ /* 0x000fe2000001140e */
[----:B------:R-:W-:Y:S01]  /*1df0*/  USHF.R.U32.HI UR4, URZ, 0x1, UR5 ;  /* 0x000000013f047899 */ /* 0x000fe20008011605 */
[----:B--2---:R-:W-:Y:S01]  /*1e00*/  ISETP.GE.AND P0, PT, R51, R6, PT ;  /* 0x000000063300720c */ /* 0x004fe20003f06270 */
[----:B------:R-:W-:Y:S01]  /*1e10*/  IMAD R10, R5, -0x2, R6 ;  /* 0xfffffffe050a7824 */ /* 0x000fe200078e0206 */
[----:B------:R-:W-:Y:S01]  /*1e20*/  ULOP3.LUT UR38, UR38, UR6, URZ, 0x3c, !UPT ;  /* 0x0000000626267292 */ /* 0x000fe2000f8e3c3f */
[----:B------:R-:W-:Y:S01]  /*1e30*/  IMAD R5, R50, 0x180, RZ ;  /* 0x0000018032057824 */ /* 0x000fe200078e02ff */
[----:B------:R-:W-:Y:S01]  /*1e40*/  LOP3.LUT R61, R8, R3, R4, 0xfe, !PT ;  /* 0x00000003083d7212 */ /* 0x000fe200078efe04 */
[----:B------:R-:W-:Y:S01]  /*1e50*/  IMAD R6, R21, UR8, RZ ;  /* 0x0000000815067c24 */ /* 0x000fe2000f8e02ff */
[----:B------:R-:W-:Y:S01]  /*1e60*/  UIMAD UR39, UR4, -0x9, UR39 ;  /* 0xfffffff7042778a4 */ /* 0x000fe2000f8e0227 */
[----:B------:R-:W-:Y:S01]  /*1e70*/  IMAD R0, R0, -0x40, R7 ;  /* 0xffffffc000007824 */ /* 0x000fe200078e0207 */
[----:B------:R-:W-:Y:S01]  /*1e80*/  ISETP.GE.OR P0, PT, R5, UR7, P0 ;  /* 0x0000000705007c0c */ /* 0x000fe20008706670 */
[C---:B------:R-:W-:Y:S01]  /*1e90*/  IMAD R11, R49.reuse, UR9, R6 ;  /* 0x00000009310b7c24 */ /* 0x040fe2000f8e0206 */
[----:B------:R-:W-:Y:S01]  /*1ea0*/  @UP1 ULOP3.LUT UR38, UR38, 0x1, UR4, 0x78, !UPT ;  /* 0x0000000126261892 */ /* 0x000fe2000f8e7804 */
[----:B------:R-:W-:Y:S01]  /*1eb0*/  IMAD.WIDE.U32 R6, R49, UR8, R14 ;  /* 0x0000000831067c25 */ /* 0x000fe2000f8e000e */
[----:B------:R-:W-:-:S03]  /*1ec0*/  IADD3 R4, -R5, UR7, R0 ;  /* 0x0000000705047c10 */ /* 0x000fc6000fffe100 */
[----:B------:R-:W-:Y:S02]  /*1ed0*/  IMAD.IADD R7, R7, 0x1, R11 ;  /* 0x0000000107077824 */ /* 0x000fe400078e020b */
[----:B------:R-:W-:Y:S02]  /*1ee0*/  IMAD.IADD R3, R10, 0x1, -R51 ;  /* 0x000000010a037824 */ /* 0x000fe400078e0a33 */
[----:B------:R-:W-:Y:S02]  /*1ef0*/  IMAD.MOV.U32 R0, RZ, RZ, -0x1 ;  /* 0xffffffffff007424 */ /* 0x000fe400078e00ff */
[----:B------:R-:W-:Y:S05]  /*1f00*/  @P0 BRA `(.L_x_29) ;  /* 0x0000001c00dc0947 */ /* 0x000fea0003800000 */
[----:B------:R-:W0:Y:S01]  /*1f10*/  LDC.64 R12, c[0x0][0x5c8] ;  /* 0x00017200ff0c7b82 */ /* 0x000e220000000a00 */
[----:B-----5:R-:W-:Y:S01]  /*1f20*/  FSETP.NEU.AND P1, PT, R48, RZ, PT ;  /* 0x000000ff3000720b */ /* 0x020fe20003f2d000 */
[----:B------:R-:W-:Y:S01]  /*1f30*/  BSSY B0, `(.L_x_29) ;  /* 0x00001f4000007945 */ /* 0x000fe20003800000 */
[----:B------:R-:W-:-:S04]  /*1f40*/  ISETP.GT.AND P0, PT, R4, RZ, PT ;  /* 0x000000ff0400720c */ /* 0x000fc80003f04270 */
[----:B------:R-:W-:Y:S01]  /*1f50*/  ISETP.GT.AND P2, PT, R3, RZ, P0 ;  /* 0x000000ff0300720c */ /* 0x000fe20000744270 */
[-C--:B0-----:R-:W-:Y:S02]  /*1f60*/  IMAD R10, R9, R12.reuse, RZ ;  /* 0x0000000c090a7224 */ /* 0x081fe400078e02ff */
[----:B------:R-:W-:-:S04]  /*1f70*/  IMAD.WIDE.U32 R50, R61, R12, R6 ;  /* 0x0000000c3d327225 */ /* 0x000fc800078e0006 */
[----:B------:R-:W-:-:S04]  /*1f80*/  IMAD R5, R61, R13, R10 ;  /* 0x0000000d3d057224 */ /* 0x000fc800078e020a */
[----:B------:R-:W-:Y:S01]  /*1f90*/  IMAD.IADD R65, R51, 0x1, R5 ;  /* 0x0000000133417824 */ /* 0x000fe200078e0205 */
[----:B------:R-:W-:Y:S06]  /*1fa0*/  @!P1 BRA `(.L_x_30) ;  /* 0x0000001400709947 */ /* 0x000fec0003800000 */
[----:B------:R-:W0:Y:S01]  /*1fb0*/  LDC.64 R56, c[0x0][0x5b8] ;  /* 0x00016e00ff387b82 */ /* 0x000e220000000a00 */
[----:B------:R-:W-:-:S07]  /*1fc0*/  ULDC.64 UR4, c[0x0][0x5c0] ;  /* 0x0001700000047ab9 */ /* 0x000fce0000000a00 */
[----:B------:R-:W1:Y:S08]  /*1fd0*/  LDC.64 R62, c[0x0][0x5b0] ;  /* 0x00016c00ff3e7b82 */ /* 0x000e700000000a00 */
[----:B------:R-:W2:Y:S01]  /*1fe0*/  LDC.64 R58, c[0x0][0x5a8] ;  /* 0x00016a00ff3a7b82 */ /* 0x000ea20000000a00 */
[-C--:B0-----:R-:W-:Y:S02]  /*1ff0*/  IMAD R6, R21, R56.reuse, RZ ;  /* 0x0000003815067224 */ /* 0x081fe400078e02ff */
[----:B------:R-:W-:-:S04]  /*2000*/  IMAD.WIDE.U32 R52, R49, R56, R14 ;  /* 0x0000003831347225 */ /* 0x000fc800078e000e */
[----:B------:R-:W-:Y:S02]  /*2010*/  IMAD R55, R49, R57, R6 ;  /* 0x0000003931377224 */ /* 0x000fe400078e0206 */
[-C--:B-1----:R-:W-:Y:S02]  /*2020*/  IMAD R8, R9, R62.reuse, RZ ;  /* 0x0000003e09087224 */ /* 0x082fe400078e02ff */
[----:B------:R-:W-:Y:S02]  /*2030*/  IMAD.IADD R11, R53, 0x1, R55 ;  /* 0x00000001350b7824 */ /* 0x000fe400078e0237 */
[----:B------:R-:W-:Y:S02]  /*2040*/  IMAD.MOV.U32 R10, RZ, RZ, R52 ;  /* 0x000000ffff0a7224 */ /* 0x000fe400078e0034 */
[C---:B------:R-:W-:Y:S02]  /*2050*/  IMAD R57, R61.reuse, R63, R8 ;  /* 0x0000003f3d397224 */ /* 0x040fe400078e0208 */
[----:B------:R-:W-:-:S04]  /*2060*/  IMAD.WIDE.U32 R6, R61, R62, R10 ;  /* 0x0000003e3d067225 */ /* 0x000fc800078e000a */
[----:B------:R-:W-:Y:S01]  /*2070*/  IMAD.IADD R5, R7, 0x1, R57 ;  /* 0x0000000107057824 */ /* 0x000fe200078e0239 */
[----:B--2---:R-:W-:-:S04]  /*2080*/  LEA R8, P1, R6, R58, 0x1 ;  /* 0x0000003a06087211 */ /* 0x004fc800078208ff */
[----:B------:R-:W-:-:S05]  /*2090*/  LEA.HI.X R9, R6, R59, R5, 0x1, P1 ;  /* 0x0000003b06097211 */ /* 0x000fca00008f0c05 */
[----:B------:R-:W2:Y:S01]  /*20a0*/  @P2 LDG.E.LTC128B.U16 R5, desc[UR36][R8.64] ;  /* 0x0000002408052981 */ /* 0x000ea2000c1e1520 */
[----:B------:R-:W-:Y:S01]  /*20b0*/  LEA R6, P1, R50, UR4, 0x1 ;  /* 0x0000000432067c11 */ /* 0x000fe2000f8208ff */
[----:B------:R-:W-:Y:S01]  /*20c0*/  IMAD.WIDE.U32 R20, R61, R62, R14 ;  /* 0x0000003e3d147225 */ /* 0x000fe200078e000e */
[----:B------:R-:W-:Y:S01]  /*20d0*/  ISETP.GT.AND P3, PT, R3, 0x1, P0 ;  /* 0x000000010300780c */ /* 0x000fe20000764270 */
[----:B------:R-:W-:Y:S02]  /*20e0*/  BSSY B1, `(.L_x_31) ;  /* 0x0000010000017945 */ /* 0x000fe40003800000 */
[----:B------:R-:W-:Y:S02]  /*20f0*/  IMAD.IADD R21, R57, 0x1, R21 ;  /* 0x0000000139157824 */ /* 0x000fe400078e0215 */
[----:B------:R-:W-:-:S04]  /*2100*/  IMAD.WIDE.U32 R20, R49, R56, R20 ;  /* 0x0000003831147225 */ /* 0x000fc800078e0014 */
[----:B------:R-:W-:Y:S02]  /*2110*/  IMAD.IADD R21, R55, 0x1, R21 ;  /* 0x0000000137157824 */ /* 0x000fe400078e0215 */
[----:B--2---:R-:W-:-:S04]  /*2120*/  IMAD.U32 R7, R5, 0x10000, RZ ;  /* 0x0001000005077824 */ /* 0x004fc800078e00ff */
[----:B------:R-:W-:-:S04]  /*2130*/  FMUL R7, R7, R48 ;  /* 0x0000003007077220 */ /* 0x000fc80000400000 */
[----:B------:R-:W-:-:S05]  /*2140*/  FFMA R7, R40, R23, R7 ;  /* 0x0000001728077223 */ /* 0x000fca0000000007 */
[----:B------:R-:W-:Y:S02]  /*2150*/  F2FP.BF16.F32.PACK_AB R40, RZ, R7 ;  /* 0x00000007ff28723e */ /* 0x000fe400000010ff */
[----:B------:R-:W-:Y:S02]  /*2160*/  LEA.HI.X R7, R50, UR5, R65, 0x1, P1 ;  /* 0x0000000532077c11 */ /* 0x000fe400088f0c41 */
[----:B------:R-:W-:-:S03]  /*2170*/  LEA R50, P1, R20, R58, 0x1 ;  /* 0x0000003a14327211 */ /* 0x000fc600078208ff */
[----:B------:R0:W-:Y:S01]  /*2180*/  @P2 STG.E.U16 desc[UR36][R6.64], R40 ;  /* 0x0000002806002986 */ /* 0x0001e2000c101524 */
[----:B------:R-:W-:Y:S01]  /*2190*/  LEA.HI.X R51, R20, R59, R21, 0x1, P1 ;  /* 0x0000003b14337211 */ /* 0x000fe200008f0c15 */
[C---:B------:R-:W-:Y:S01]  /*21a0*/  IMAD.SHL.U32 R20, R62.reuse, 0x8, RZ ;  /* 0x000000083e147824 */ /* 0x040fe200078e00ff */
[----:B------:R-:W-:Y:S01]  /*21b0*/  SHF.L.U64.HI R21, R62, 0x3, R63 ;  /* 0x000000033e157819 */ /* 0x000fe2000001023f */
[----:B------:R-:W-:Y:S06]  /*21c0*/  @!P3 BRA `(.L_x_32) ;  /* 0x000000000004b947 */ /* 0x000fec0003800000 */
[----:B------:R1:W5:Y:S02]  /*21d0*/  LDG.E.LTC128B.U16 R5, desc[UR36][R50.64+0x2] ;  /* 0x0000022432057981 */ /* 0x000364000c1e1520 */
.L_x_32:
[----:B------:R-:W-:Y:S05]  /*21e0*/  BSYNC B1 ;  /* 0x0000000000017941 */ /* 0x000fea0003800000 */
.L_x_31:
[----:B------:R-:W-:Y:S01]  /*21f0*/  IMAD.WIDE.U32 R20, R61, R62, R20 ;  /* 0x0000003e3d147225 */ /* 0x000fe200078e0014 */
[----:B------:R-:W-:-:S03]  /*2200*/  ISETP.GT.AND P1, PT, R4, 0x8, PT ;  /* 0x000000080400780c */ /* 0x000fc60003f24270 */
[----:B-----5:R-:W-:Y:S01]  /*2210*/  IMAD.U32 R53, R5, 0x10000, RZ ;  /* 0x0001000005357824 */ /* 0x020fe200078e00ff */
[----:B------:R-:W-:Y:S01]  /*2220*/  IADD3 R52, P4, R52, R20, RZ ;  /* 0x0000001434347210 */ /* 0x000fe20007f9e0ff */
[----:B------:R-:W-:Y:S01]  /*2230*/  IMAD.IADD R57, R57, 0x1, R21 ;  /* 0x0000000139397824 */ /* 0x000fe200078e0215 */
[----:B------:R-:W-:Y:S01]  /*2240*/  ISETP.GT.AND P2, PT, R3, RZ, P1 ;  /* 0x000000ff0300720c */ /* 0x000fe20000f44270 */
[----:B------:R-:W-:Y:S02]  /*2250*/  FMUL R10, R53, R48 ;  /* 0x00000030350a7220 */ /* 0x000fe40000400000 */
[----:B------:R-:W-:Y:S02]  /*2260*/  IMAD.X R11, R57, 0x1, R11, P4 ;  /* 0x00000001390b7824 */ /* 0x000fe400020e060b */
[----:B------:R-:W-:Y:S01]  /*2270*/  FFMA R41, R41, R23, R10 ;  /* 0x0000001729297223 */ /* 0x000fe2000000000a */
[----:B------:R-:W-:-:S04]  /*2280*/  LEA R10, P4, R52, R58, 0x1 ;  /* 0x0000003a340a7211 */ /* 0x000fc800078808ff */
[----:B------:R-:W-:Y:S02]  /*2290*/  LEA.HI.X R11, R52, R59, R11, 0x1, P4 ;  /* 0x0000003b340b7211 */ /* 0x000fe400020f0c0b */
[----:B------:R-:W-:Y:S02]  /*22a0*/  F2FP.BF16.F32.PACK_AB R41, RZ, R41 ;  /* 0x00000029ff29723e */ /* 0x000fe400000010ff */
[----:B------:R-:W-:-:S03]  /*22b0*/  PRMT R52, R5, 0x7610, R52 ;  /* 0x0000761005347816 */ /* 0x000fc60000000034 */
[----:B------:R2:W-:Y:S04]  /*22c0*/  @P3 STG.E.U16 desc[UR36][R6.64+0x2], R41 ;  /* 0x0000022906003986 */ /* 0x0005e8000c101524 */
[----:B------:R-:W3:Y:S01]  /*22d0*/  @P2 LDG.E.LTC128B.U16 R52, desc[UR36][R10.64] ;  /* 0x000000240a342981 */ /* 0x000ee2000c1e1520 */
[----:B------:R-:W-:Y:S01]  /*22e0*/  IADD3 R20, P3, R14, R20, RZ ;  /* 0x000000140e147210 */ /* 0x000fe20007f7e0ff */
[----:B------:R-:W-:Y:S01]  /*22f0*/  BSSY B1, `(.L_x_33) ;  /* 0x0000011000017945 */ /* 0x000fe20003800000 */
[----:B------:R-:W-:-:S03]  /*2300*/  LEA R14, P4, R12, R6, 0x4 ;  /* 0x000000060c0e7211 */ /* 0x000fc600078820ff */
[----:B------:R-:W-:Y:S01]  /*2310*/  IMAD.X R21, R15, 0x1, R57, P3 ;  /* 0x000000010f157824 */ /* 0x000fe200018e0639 */
[----:B------:R-:W-:Y:S02]  /*2320*/  SHF.L.U64.HI R15, R12, 0x4, R13 ;  /* 0x000000040c0f7819 */ /* 0x000fe4000001020d */
[----:B------:R-:W-:Y:S01]  /*2330*/  ISETP.GT.AND P3, PT, R3, 0x1, P1 ;  /* 0x000000010300780c */ /* 0x000fe20000f64270 */
[----:B------:R-:W-:-:S04]  /*2340*/  IMAD.WIDE.U32 R20, R49, R56, R20 ;  /* 0x0000003831147225 */ /* 0x000fc800078e0014 */
[----:B------:R-:W-:Y:S01]  /*2350*/  IMAD.X R15, R15, 0x1, R7, P4 ;  /* 0x000000010f0f7824 */ /* 0x000fe200020e0607 */
[----:B0-----:R-:W-:Y:S01]  /*2360*/  LEA R40, P5, R20, R58, 0x1 ;  /* 0x0000003a14287211 */ /* 0x001fe200078a08ff */
[----:B------:R-:W-:-:S05]  /*2370*/  IMAD.IADD R21, R55, 0x1, R21 ;  /* 0x0000000137157824 */ /* 0x000fca00078e0215 */
[----:B--2---:R-:W-:Y:S01]  /*2380*/  LEA.HI.X R41, R20, R59, R21, 0x1, P5 ;  /* 0x0000003b14297211 */ /* 0x004fe200028f0c15 */
[----:B---3--:R-:W-:-:S04]  /*2390*/  IMAD.U32 R5, R52, 0x10000, RZ ;  /* 0x0001000034057824 */ /* 0x008fc800078e00ff */
[----:B------:R-:W-:-:S04]  /*23a0*/  FMUL R5, R5, R48 ;  /* 0x0000003005057220 */ /* 0x000fc80000400000 */
[----:B------:R-:W-:-:S05]  /*23b0*/  FFMA R5, R42, R23, R5 ;  /* 0x000000172a057223 */ /* 0x000fca0000000005 */
[----:B------:R-:W-:-:S05]  /*23c0*/  F2FP.BF16.F32.PACK_AB R5, RZ, R5 ;  /* 0x00000005ff05723e */ /* 0x000fca00000010ff */
[----:B------:R0:W-:Y:S01]  /*23d0*/  @P2 STG.E.U16 desc[UR36][R14.64], R5 ;  /* 0x000000050e002986 */ /* 0x0001e2000c101524 */
[----:B------:R-:W-:Y:S05]  /*23e0*/  @!P3 BRA `(.L_x_34) ;  /* 0x000000000004b947 */ /* 0x000fea0003800000 */
[----:B------:R2:W5:Y:S02]  /*23f0*/  LDG.E.LTC128B.U16 R52, desc[UR36][R40.64+0x2] ;  /* 0x0000022428347981 */ /* 0x000564000c1e1520 */
.L_x_34:
[----:B------:R-:W-:Y:S05]  /*2400*/  BSYNC B1 ;  /* 0x0000000000017941 */ /* 0x000fea0003800000 */
.L_x_33:
[----:B0----5:R-:W-:Y:S01]  /*2410*/  IMAD.U32 R5, R52, 0x10000, RZ ;  /* 0x0001000034057824 */ /* 0x021fe200078e00ff */
[----:B------:R-:W-:Y:S01]  /*2420*/  ISETP.GT.AND P2, PT, R3, 0x8, P0 ;  /* 0x000000080300780c */ /* 0x000fe20000744270 */
[----:B------:R-:W-:Y:S02]  /*2430*/  BSSY B1, `(.L_x_35) ;  /* 0x0000007000017945 */ /* 0x000fe40003800000 */
[----:B------:R-:W-:-:S04]  /*2440*/  FMUL R20, R5, R48 ;  /* 0x0000003005147220 */ /* 0x000fc80000400000 */
[----:B------:R-:W-:-:S05]  /*2450*/  FFMA R20, R43, R23, R20 ;  /* 0x000000172b147223 */ /* 0x000fca0000000014 */
[----:B------:R-:W-:-:S05]  /*2460*/  F2FP.BF16.F32.PACK_AB R20, RZ, R20 ;  /* 0x00000014ff14723e */ /* 0x000fca00000010ff */
[----:B------:R0:W-:Y:S01]  /*2470*/  @P3 STG.E.U16 desc[UR36][R14.64+0x2], R20 ;  /* 0x000002140e003986 */ /* 0x0001e2000c101524 */
[----:B------:R-:W-:Y:S05]  /*2480*/  @!P2 BRA `(.L_x_36) ;  /* 0x000000000004a947 */ /* 0x000fea0003800000 */
[----:B------:R3:W5:Y:S02]  /*2490*/  LDG.E.LTC128B.U16 R52, desc[UR36][R50.64+0x10] ;  /* 0x0000102432347981 */ /* 0x000764000c1e1520 */
.L_x_36:
[----:B------:R-:W-:Y:S05]  /*24a0*/  BSYNC B1 ;  /* 0x0000000000017941 */ /* 0x000fea0003800000 */
.L_x_35:
[----:B-----5:R-:W-:Y:S01]  /*24b0*/  IMAD.U32 R5, R52, 0x10000, RZ ;  /* 0x0001000034057824 */ /* 0x020fe200078e00ff */
        /* <DEDUP_REMOVED lines=8> */
.L_x_38:
[----:B------:R-:W-:Y:S05]  /*2540*/  BSYNC B1 ;  /* 0x0000000000017941 */ /* 0x000fea0003800000 */
.L_x_37:
[----:B----45:R-:W-:Y:S01]  /*2550*/  IMAD.U32 R5, R52, 0x10000, RZ ;  /* 0x0001000034057824 */ /* 0x030fe200078e00ff */
[----:B------:R-:W-:Y:S01]  /*2560*/  ISETP.GT.AND P2, PT, R3, 0x8, P1 ;  /* 0x000000080300780c */ /* 0x000fe20000f44270 */
[----:B------:R-:W-:Y:S02]  /*2570*/  BSSY B1, `(.L_x_39) ;  /* 0x0000007000017945 */ /* 0x000fe40003800000 */
[----:B0-----:R-:W-:-:S04]  /*2580*/  FMUL R20, R5, R48 ;  /* 0x0000003005147220 */ /* 0x001fc80000400000 */
[----:B------:R-:W-:-:S05]  /*2590*/  FFMA R20, R45, R23, R20 ;  /* 0x000000172d147223 */ /* 0x000fca0000000014 */
[----:B------:R-:W-:-:S05]  /*25a0*/  F2FP.BF16.F32.PACK_AB R20, RZ, R20 ;  /* 0x00000014ff14723e */ /* 0x000fca00000010ff */
[----:B------:R0:W-:Y:S01]  /*25b0*/  @P0 STG.E.U16 desc[UR36][R6.64+0x12], R20 ;  /* 0x0000121406000986 */ /* 0x0001e2000c101524 */
[----:B------:R-:W-:Y:S05]  /*25c0*/  @!P2 BRA `(.L_x_40) ;  /* 0x000000000004a947 */ /* 0x000fea0003800000 */
[----:B------:R4:W5:Y:S02]  /*25d0*/  LDG.E.LTC128B.U16 R52, desc[UR36][R40.64+0x10] ;  /* 0x0000102428347981 */ /* 0x000964000c1e1520 */
.L_x_40:
[----:B------:R-:W-:Y:S05]  /*25e0*/  BSYNC B1 ;  /* 0x0000000000017941 */ /* 0x000fea0003800000 */
.L_x_39:
        /* <DEDUP_REMOVED lines=9> */
.L_x_42:
[----:B------:R-:W-:Y:S05]  /*2680*/  BSYNC B1 ;  /* 0x0000000000017941 */ /* 0x000fea0003800000 */
.L_x_41:
[----:B0----5:R-:W-:Y:S01]  /*2690*/  IMAD.U32 R5, R52, 0x10000, RZ ;  /* 0x0001000034057824 */ /* 0x021fe200078e00ff */
[----:B------:R-:W-:Y:S01]  /*26a0*/  ISETP.GT.AND P0, PT, R4, 0x80, PT ;  /* 0x000000800400780c */ /* 0x000fe20003f04270 */
[C---:B------:R-:W-:Y:S01]  /*26b0*/  IMAD.SHL.U32 R61, R62.reuse, 0x100, RZ ;  /* 0x000001003e3d7824 */ /* 0x040fe200078e00ff */
[----:B------:R-:W-:Y:S01]  /*26c0*/  SHF.L.U64.HI R63, R62, 0x8, R63 ;  /* 0x000000083e3f7819 */ /* 0x000fe2000001023f */
[----:B------:R-:W-:Y:S01]  /*26d0*/  FMUL R20, R5, R48 ;  /* 0x0000003005147220 */ /* 0x000fe20000400000 */
[----:B------:R-:W-:-:S03]  /*26e0*/  ISETP.GT.AND P3, PT, R3, RZ, P0 ;  /* 0x000000ff0300720c */ /* 0x000fc60000764270 */
[----:B------:R-:W-:Y:S01]  /*26f0*/  FFMA R47, R47, R23, R20 ;  /* 0x000000172f2f7223 */ /* 0x000fe20000000014 */
[----:B------:R-:W-:-:S04]  /*2700*/  IADD3 R20, P2, R61, R8, RZ ;  /* 0x000000083d147210 */ /* 0x000fc80007f5e0ff */
[----:B------:R-:W-:Y:S01]  /*2710*/  F2FP.BF16.F32.PACK_AB R47, RZ, R47 ;  /* 0x0000002fff2f723e */ /* 0x000fe200000010ff */
[----:B------:R-:W-:-:S04]  /*2720*/  IMAD.X R21, R63, 0x1, R9, P2 ;  /* 0x000000013f157824 */ /* 0x000fc800010e0609 */
[----:B------:R-:W-:Y:S04]  /*2730*/  @P1 STG.E.U16 desc[UR36][R14.64+0x12], R47 ;  /* 0x0000122f0e001986 */ /* 0x000fe8000c101524 */
[----:B------:R-:W3:Y:S01]  /*2740*/  @P3 LDG.E.LTC128B.U16 R52, desc[UR36][R20.64] ;  /* 0x0000002414343981 */ /* 0x000ee2000c1e1520 */
[C---:B------:R-:W-:Y:S01]  /*2750*/  IMAD.SHL.U32 R57, R12.reuse, 0x100, RZ ;  /* 0x000001000c397824 */ /* 0x040fe200078e00ff */
[----:B------:R-:W-:Y:S02]  /*2760*/  LOP3.LUT R55, R61, 0x2, RZ, 0xfc, !PT ;  /* 0x000000023d377812 */ /* 0x000fe400078efcff */
[----:B------:R-:W-:Y:S02]  /*2770*/  ISETP.GT.AND P2, PT, R3, 0x1, P0 ;  /* 0x000000010300780c */ /* 0x000fe40000744270 */
[----:B------:R-:W-:-:S02]  /*2780*/  SHF.L.U64.HI R59, R12, 0x8, R13 ;  /* 0x000000080c3b7819 */ /* 0x000fc4000001020d */
[----:B--2-4-:R-:W-:Y:S02]  /*2790*/  IADD3 R40, P1, R57, R6, RZ ;  /* 0x0000000639287210 */ /* 0x014fe40007f3e0ff */
[----:B------:R-:W-:-:S03]  /*27a0*/  IADD3 R12, P4, R55, R8, RZ ;  /* 0x00000008370c7210 */ /* 0x000fc60007f9e0ff */
[----:B------:R-:W-:Y:S02]  /*27b0*/  IMAD.X R41, R59, 0x1, R7, P1 ;  /* 0x000000013b297824 */ /* 0x000fe400008e0607 */
[----:B------:R-:W-:Y:S02]  /*27c0*/  IMAD.X R13, R63, 0x1, R9, P4 ;  /* 0x000000013f0d7824 */ /* 0x000fe400020e0609 */
[----:B---3--:R-:W-:-:S04]  /*27d0*/  IMAD.U32 R5, R52, 0x10000, RZ ;  /* 0x0001000034057824 */ /* 0x008fc800078e00ff */
[----:B------:R-:W-:-:S04]  /*27e0*/  FMUL R5, R5, R48 ;  /* 0x0000003005057220 */ /* 0x000fc80000400000 */
[----:B------:R-:W-:-:S05]  /*27f0*/  FFMA R5, R32, R23, R5 ;  /* 0x0000001720057223 */ /* 0x000fca0000000005 */
[----:B------:R-:W-:-:S04]  /*2800*/  F2FP.BF16.F32.PACK_AB R5, RZ, R5 ;  /* 0x00000005ff05723e */ /* 0x000fc800000010ff */
[----:B------:R-:W-:-:S05]  /*2810*/  PRMT R43, R5, 0x7610, R43 ;  /* 0x00007610052b7816 */ /* 0x000fca000000002b */
[----:B------:R0:W-:Y:S04]  /*2820*/  @P3 STG.E.U16 desc[UR36][R40.64], R43 ;  /* 0x0000002b28003986 */ /* 0x0001e8000c101524 */
[----:B------:R-:W2:Y:S01]  /*2830*/  @P2 LDG.E.LTC128B.U16 R52, desc[UR36][R12.64] ;  /* 0x000000240c342981 */ /* 0x000ea2000c1e1520 */
[----:B------:R-:W-:Y:S01]  /*2840*/  LOP3.LUT R53, R57, 0x2, RZ, 0xfc, !PT ;  /* 0x0000000239357812 */ /* 0x000fe200078efcff */
[----:B------:R-:W-:Y:S01]  /*2850*/  BSSY B1, `(.L_x_43) ;  /* 0x000000e000017945 */ /* 0x000fe20003800000 */
[----:B------:R-:W-:Y:S02]  /*2860*/  ISETP.GT.AND P1, PT, R4, 0x88, PT ;  /* 0x000000880400780c */ /* 0x000fe40003f24270 */
[----:B------:R-:W-:Y:S02]  /*2870*/  IADD3 R42, P4, R53, R6, RZ ;  /* 0x00000006352a7210 */ /* 0x000fe40007f9e0ff */
[----:B------:R-:W-:-:S03]  /*2880*/  ISETP.GT.AND P3, PT, R3, RZ, P1 ;  /* 0x000000ff0300720c */ /* 0x000fc60000f64270 */
[----:B0-----:R-:W-:Y:S02]  /*2890*/  IMAD.X R43, R59, 0x1, R7, P4 ;  /* 0x000000013b2b7824 */ /* 0x001fe400020e0607 */
[----:B--2---:R-:W-:-:S04]  /*28a0*/  IMAD.U32 R5, R52, 0x10000, RZ ;  /* 0x0001000034057824 */ /* 0x004fc800078e00ff */
[----:B------:R-:W-:-:S04]  /*28b0*/  FMUL R32, R5, R48 ;  /* 0x0000003005207220 */ /* 0x000fc80000400000 */
[----:B------:R-:W-:-:S05]  /*28c0*/  FFMA R32, R33, R23, R32 ;  /* 0x0000001721207223 */ /* 0x000fca0000000020 */
[----:B------:R-:W-:Y:S02]  /*28d0*/  F2FP.BF16.F32.PACK_AB R5, RZ, R32 ;  /* 0x00000020ff05723e */ /* 0x000fe400000010ff */
[----:B------:R-:W-:-:S03]  /*28e0*/  IADD3 R32, P4, R61, R10, RZ ;  /* 0x0000000a3d207210 */ /* 0x000fc60007f9e0ff */
[----:B------:R0:W-:Y:S02]  /*28f0*/  @P2 STG.E.U16 desc[UR36][R42.64], R5 ;  /* 0x000000052a002986 */ /* 0x0001e4000c101524 */
[----:B------:R-:W-:Y:S01]  /*2900*/  IMAD.X R33, R63, 0x1, R11, P4 ;  /* 0x000000013f217824 */ /* 0x000fe200020e060b */
[----:B------:R-:W-:Y:S07]  /*2910*/  @!P3 BRA `(.L_x_44) ;  /* 0x000000000004b947 */ /* 0x000fee0003800000 */
[----:B------:R2:W5:Y:S02]  /*2920*/  LDG.E.LTC128B.U16 R52, desc[UR36][R32.64] ;  /* 0x0000002420347981 */ /* 0x000564000c1e1520 */
.L_x_44:
[----:B------:R-:W-:Y:S05]  /*2930*/  BSYNC B1 ;  /* 0x0000000000017941 */ /* 0x000fea0003800000 */
.L_x_43:
[----:B0----5:R-:W-:Y:S01]  /*2940*/  IMAD.U32 R5, R52, 0x10000, RZ ;  /* 0x0001000034057824 */ /* 0x021fe200078e00ff */
[----:B------:R-:W-:Y:S01]  /*2950*/  IADD3 R12, P4, R57, R14, RZ ;  /* 0x0000000e390c7210 */ /* 0x000fe20007f9e0ff */
[----:B------:R-:W-:Y:S01]  /*2960*/  BSSY B1, `(.L_x_45) ;  /* 0x000000b000017945 */ /* 0x000fe20003800000 */
[----:B------:R-:W-:Y:S01]  /*2970*/  ISETP.GT.AND P2, PT, R3, 0x1, P1 ;  /* 0x000000010300780c */ /* 0x000fe20000f44270 */
[----:B------:R-:W-:Y:S02]  /*2980*/  FMUL R5, R5, R48 ;  /* 0x0000003005057220 */ /* 0x000fe40000400000 */
[----:B------:R-:W-:Y:S02]  /*2990*/  IMAD.X R13, R59, 0x1, R15, P4 ;  /* 0x000000013b0d7824 */ /* 0x000fe400020e060f */
[----:B------:R-:W-:-:S05]  /*29a0*/  FFMA R5, R34, R23, R5 ;  /* 0x0000001722057223 */ /* 0x000fca0000000005 */
[----:B------:R-:W-:-:S05]  /*29b0*/  F2FP.BF16.F32.PACK_AB R5, RZ, R5 ;  /* 0x00000005ff05723e */ /* 0x000fca00000010ff */
[----:B------:R0:W-:Y:S01]  /*29c0*/  @P3 STG.E.U16 desc[UR36][R12.64], R5 ;  /* 0x000000050c003986 */ /* 0x0001e2000c101524 */
[----:B------:R-:W-:Y:S05]  /*29d0*/  @!P2 BRA `(.L_x_46) ;  /* 0x00000000000ca947 */ /* 0x000fea0003800000 */
[----:B------:R-:W-:-:S05]  /*29e0*/  IADD3 R42, P3, R55, R10, RZ ;  /* 0x0000000a372a7210 */ /* 0x000fca0007f7e0ff */
[----:B------:R-:W-:-:S05]  /*29f0*/  IMAD.X R43, R63, 0x1, R11, P3 ;  /* 0x000000013f2b7824 */ /* 0x000fca00018e060b */
[----:B------:R3:W5:Y:S03]  /*2a00*/  LDG.E.LTC128B.U16 R52, desc[UR36][R42.64] ;  /* 0x000000242a347981 */ /* 0x000766000c1e1520 */
.L_x_46:
[----:B------:R-:W-:Y:S05]  /*2a10*/  BSYNC B1 ;  /* 0x0000000000017941 */ /* 0x000fea0003800000 */
.L_x_45:
[----:B0----5:R-:W-:Y:S01]  /*2a20*/  IMAD.U32 R5, R52, 0x10000, RZ ;  /* 0x0001000034057824 */ /* 0x021fe200078e00ff */
[----:B-1----:R-:W-:Y:S02]  /*2a30*/  LOP3.LUT R51, R61, 0x10, RZ, 0xfc, !PT ;  /* 0x000000103d337812 */ /* 0x002fe400078efcff */
[----:B------:R-:W-:Y:S01]  /*2a40*/  ISETP.GT.AND P3, PT, R3, 0x8, P0 ;  /* 0x000000080300780c */ /* 0x000fe20000764270 */
[----:B------:R-:W-:Y:S01]  /*2a50*/  FMUL R34, R5, R48 ;  /* 0x0000003005227220 */ /* 0x000fe20000400000 */
[----:B---3--:R-:W-:-:S03]  /*2a60*/  IADD3 R42, P5, R51, R8, RZ ;  /* 0x00000008332a7210 */ /* 0x008fc60007fbe0ff */
[----:B------:R-:W-:Y:S01]  /*2a70*/  FFMA R35, R35, R23, R34 ;  /* 0x0000001723237223 */ /* 0x000fe20000000022 */
[----:B------:R-:W-:Y:S01]  /*2a80*/  IADD3 R34, P4, R53, R14, RZ ;  /* 0x0000000e35227210 */ /* 0x000fe20007f9e0ff */
[----:B------:R-:W-:-:S03]  /*2a90*/  IMAD.X R43, R63, 0x1, R9, P5 ;  /* 0x000000013f2b7824 */ /* 0x000fc600028e0609 */
[----:B------:R-:W-:Y:S01]  /*2aa0*/  F2FP.BF16.F32.PACK_AB R5, RZ, R35 ;  /* 0x00000023ff05723e */ /* 0x000fe200000010ff */
[----:B------:R-:W-:-:S03]  /*2ab0*/  IMAD.X R35, R59, 0x1, R15, P4 ;  /* 0x000000013b237824 */ /* 0x000fc600020e060f */
[----:B------:R-:W-:-:S05]  /*2ac0*/  PRMT R45, R5, 0x7610, R45 ;  /* 0x00007610052d7816 */ /* 0x000fca000000002d */
[----:B------:R0:W-:Y:S04]  /*2ad0*/  @P2 STG.E.U16 desc[UR36][R34.64], R45 ;  /* 0x0000002d22002986 */ /* 0x0001e8000c101524 */
[----:B------:R-:W3:Y:S01]  /*2ae0*/  @P3 LDG.E.LTC128B.U16 R52, desc[UR36][R42.64] ;  /* 0x000000242a343981 */ /* 0x000ee2000c1e1520 */
[----:B------:R-:W-:Y:S02]  /*2af0*/  LOP3.LUT R49, R57, 0x10, RZ, 0xfc, !PT ;  /* 0x0000001039317812 */ /* 0x000fe400078efcff */
[----:B------:R-:W-:Y:S02]  /*2b00*/  LOP3.LUT R47, R61, 0x12, RZ, 0xfc, !PT ;  /* 0x000000123d2f7812 */ /* 0x000fe400078efcff */
[----:B------:R-:W-:Y:S02]  /*2b10*/  ISETP.GT.AND P0, PT, R3, 0x9, P0 ;  /* 0x000000090300780c */ /* 0x000fe40000704270 */
[----:B------:R-:W-:-:S02]  /*2b20*/  IADD3 R44, P2, R49, R6, RZ ;  /* 0x00000006312c7210 */ /* 0x000fc40007f5e0ff */
[----:B------:R-:W-:-:S03]  /*2b30*/  IADD3 R8, P4, R47, R8, RZ ;  /* 0x000000082f087210 */ /* 0x000fc60007f9e0ff */
[----:B0-----:R-:W-:Y:S02]  /*2b40*/  IMAD.X R45, R59, 0x1, R7, P2 ;  /* 0x000000013b2d7824 */ /* 0x001fe400010e0607 */
[----:B------:R-:W-:Y:S02]  /*2b50*/  IMAD.X R9, R63, 0x1, R9, P4 ;  /* 0x000000013f097824 */ /* 0x000fe400020e0609 */
[----:B---3--:R-:W-:-:S04]  /*2b60*/  IMAD.U32 R5, R52, 0x10000, RZ ;  /* 0x0001000034057824 */ /* 0x008fc800078e00ff */
[----:B------:R-:W-:-:S04]  /*2b70*/  FMUL R5, R5, R48 ;  /* 0x0000003005057220 */ /* 0x000fc80000400000 */
[----:B------:R-:W-:-:S05]  /*2b80*/  FFMA R5, R36, R23, R5 ;  /* 0x0000001724057223 */ /* 0x000fca0000000005 */
[----:B------:R-:W-:-:S04]  /*2b90*/  F2FP.BF16.F32.PACK_AB R5, RZ, R5 ;  /* 0x00000005ff05723e */ /* 0x000fc800000010ff */
[----:B------:R-:W-:-:S05]  /*2ba0*/  PRMT R36, R5, 0x7610, R36 ;  /* 0x0000761005247816 */ /* 0x000fca0000000024 */
[----:B------:R0:W-:Y:S04]  /*2bb0*/  @P3 STG.E.U16 desc[UR36][R44.64], R36 ;  /* 0x000000242c003986 */ /* 0x0001e8000c101524 */
[----:B------:R-:W3:Y:S01]  /*2bc0*/  @P0 LDG.E.LTC128B.U16 R52, desc[UR36][R8.64] ;  /* 0x0000002408340981 */ /* 0x000ee2000c1e1520 */
[----:B------:R-:W-:Y:S01]  /*2bd0*/  LOP3.LUT R35, R57, 0x12, RZ, 0xfc, !PT ;  /* 0x0000001239237812 */ /* 0x000fe200078efcff */
[----:B------:R-:W-:Y:S01]  /*2be0*/  BSSY B1, `(.L_x_47) ;  /* 0x000000d000017945 */ /* 0x000fe20003800000 */
[----:B------:R-:W-:Y:S02]  /*2bf0*/  ISETP.GT.AND P2, PT, R3, 0x8, P1 ;  /* 0x000000080300780c */ /* 0x000fe40000f44270 */
[----:B------:R-:W-:-:S05]  /*2c00*/  IADD3 R6, P3, R35, R6, RZ ;  /* 0x0000000623067210 */ /* 0x000fca0007f7e0ff */
[----:B------:R-:W-:Y:S02]  /*2c10*/  IMAD.X R7, R59, 0x1, R7, P3 ;  /* 0x000000013b077824 */ /* 0x000fe400018e0607 */
[----:B---3--:R-:W-:-:S04]  /*2c20*/  IMAD.U32 R5, R52, 0x10000, RZ ;  /* 0x0001000034057824 */ /* 0x008fc800078e00ff */
[----:B------:R-:W-:-:S04]  /*2c30*/  FMUL R34, R5, R48 ;  /* 0x0000003005227220 */ /* 0x000fc80000400000 */
[----:B------:R-:W-:-:S05]  /*2c40*/  FFMA R34, R37, R23, R34 ;  /* 0x0000001725227223 */ /* 0x000fca0000000022 */
[----:B------:R-:W-:-:S05]  /*2c50*/  F2FP.BF16.F32.PACK_AB R34, RZ, R34 ;  /* 0x00000022ff22723e */ /* 0x000fca00000010ff */
[----:B------:R0:W-:Y:S01]  /*2c60*/  @P0 STG.E.U16 desc[UR36][R6.64], R34 ;  /* 0x0000002206000986 */ /* 0x0001e2000c101524 */
[----:B------:R-:W-:Y:S05]  /*2c70*/  @!P2 BRA `(.L_x_48) ;  /* 0x00000000000ca947 */ /* 0x000fea0003800000 */
[----:B0-----:R-:W-:-:S05]  /*2c80*/  IADD3 R6, P0, R51, R10, RZ ;  /* 0x0000000a33067210 */ /* 0x001fca0007f1e0ff */
[----:B------:R-:W-:-:S05]  /*2c90*/  IMAD.X R7, R63, 0x1, R11, P0 ;  /* 0x000000013f077824 */ /* 0x000fca00000e060b */
[----:B------:R1:W5:Y:S03]  /*2ca0*/  LDG.E.LTC128B.U16 R52, desc[UR36][R6.64] ;  /* 0x0000002406347981 */ /* 0x000366000c1e1520 */
.L_x_48:
[----:B------:R-:W-:Y:S05]  /*2cb0*/  BSYNC B1 ;  /* 0x0000000000017941 */ /* 0x000fea0003800000 */
.L_x_47:
[----:B-----5:R-:W-:Y:S01]  /*2cc0*/  IMAD.U32 R5, R52, 0x10000, RZ ;  /* 0x0001000034057824 */ /* 0x020fe200078e00ff */
[----:B01----:R-:W-:Y:S01]  /*2cd0*/  IADD3 R6, P0, R49, R14, RZ ;  /* 0x0000000e31067210 */ /* 0x003fe20007f1e0ff */
[----:B------:R-:W-:Y:S01]  /*2ce0*/  BSSY B1, `(.L_x_49) ;  /* 0x000000b000017945 */ /* 0x000fe20003800000 */
[----:B------:R-:W-:Y:S01]  /*2cf0*/  ISETP.GT.AND P1, PT, R3, 0x9, P1 ;  /* 0x000000090300780c */ /* 0x000fe20000f24270 */
[----:B------:R-:W-:Y:S02]  /*2d00*/  FMUL R5, R5, R48 ;  /* 0x0000003005057220 */ /* 0x000fe40000400000 */
[----:B------:R-:W-:Y:S01]  /*2d10*/  IMAD.X R7, R59, 0x1, R15, P0 ;  /* 0x000000013b077824 */ /* 0x000fe200000e060f */
[----:B------:R-:W-:Y:S01]  /*2d20*/  IADD3 R8, P0, R47, R10, RZ ;  /* 0x0000000a2f087210 */ /* 0x000fe20007f1e0ff */
[----:B------:R-:W-:-:S04]  /*2d30*/  FFMA R5, R38, R23, R5 ;  /* 0x0000001726057223 */ /* 0x000fc80000000005 */
[----:B------:R-:W-:Y:S01]  /*2d40*/  IMAD.X R9, R63, 0x1, R11, P0 ;  /* 0x000000013f097824 */ /* 0x000fe200000e060b */
[----:B------:R-:W-:-:S05]  /*2d50*/  F2FP.BF16.F32.PACK_AB R5, RZ, R5 ;  /* 0x00000005ff05723e */ /* 0x000fca00000010ff */
[----:B------:R0:W-:Y:S01]  /*2d60*/  @P2 STG.E.U16 desc[UR36][R6.64], R5 ;  /* 0x0000000506002986 */ /* 0x0001e2000c101524 */
[----:B------:R-:W-:Y:S05]  /*2d70*/  @!P1 BRA `(.L_x_50) ;  /* 0x0000000000049947 */ /* 0x000fea0003800000 */
[----:B------:R1:W5:Y:S02]  /*2d80*/  LDG.E.LTC128B.U16 R52, desc[UR36][R8.64] ;  /* 0x0000002408347981 */ /* 0x000364000c1e1520 */
.L_x_50:
[----:B------:R-:W-:Y:S05]  /*2d90*/  BSYNC B1 ;  /* 0x0000000000017941 */ /* 0x000fea0003800000 */
.L_x_49:
[----:B0----5:R-:W-:Y:S01]  /*2da0*/  IMAD.U32 R5, R52, 0x10000, RZ ;  /* 0x0001000034057824 */ /* 0x021fe200078e00ff */
[----:B------:R-:W-:Y:S01]  /*2db0*/  ISETP.GT.AND P0, PT, R4, 0x100, PT ;  /* 0x000001000400780c */ /* 0x000fe20003f04270 */
[----:B------:R-:W-:Y:S02]  /*2dc0*/  BSSY B1, `(.L_x_51) ;  /* 0x000000c000017945 */ /* 0x000fe40003800000 */
[----:B------:R-:W-:Y:S01]  /*2dd0*/  FMUL R6, R5, R48 ;  /* 0x0000003005067220 */ /* 0x000fe20000400000 */
[----:B------:R-:W-:-:S03]  /*2de0*/  ISETP.GT.AND P2, PT, R3, RZ, P0 ;  /* 0x000000ff0300720c */ /* 0x000fc60000744270 */
[----:B------:R-:W-:Y:S01]  /*2df0*/  FFMA R39, R39, R23, R6 ;  /* 0x0000001727277223 */ /* 0x000fe20000000006 */
[----:B------:R-:W-:-:S04]  /*2e00*/  IADD3 R6, P3, R35, R14, RZ ;  /* 0x0000000e23067210 */ /* 0x000fc80007f7e0ff */
[----:B------:R-:W-:Y:S01]  /*2e10*/  F2FP.BF16.F32.PACK_AB R39, RZ, R39 ;  /* 0x00000027ff27723e */ /* 0x000fe200000010ff */
[----:B------:R-:W-:-:S05]  /*2e20*/  IMAD.X R7, R59, 0x1, R15, P3 ;  /* 0x000000013b077824 */ /* 0x000fca00018e060f */
[----:B------:R0:W-:Y:S01]  /*2e30*/  @P1 STG.E.U16 desc[UR36][R6.64], R39 ;  /* 0x0000002706001986 */ /* 0x0001e2000c101524 */
[----:B------:R-:W-:Y:S05]  /*2e40*/  @!P2 BRA `(.L_x_52) ;  /* 0x00000000000ca947 */ /* 0x000fea0003800000 */
[----:B0-----:R-:W-:-:S05]  /*2e50*/  IADD3 R6, P1, R20, R61, RZ ;  /* 0x0000003d14067210 */ /* 0x001fca0007f3e0ff */
[----:B------:R-:W-:-:S05]  /*2e60*/  IMAD.X R7, R21, 0x1, R63, P1 ;  /* 0x0000000115077824 */ /* 0x000fca00008e063f */
[----:B------:R3:W5:Y:S03]  /*2e70*/  LDG.E.LTC128B.U16 R52, desc[UR36][R6.64] ;  /* 0x0000002406347981 */ /* 0x000766000c1e1520 */
.L_x_52:
[----:B------:R-:W-:Y:S05]  /*2e80*/  BSYNC B1 ;  /* 0x0000000000017941 */ /* 0x000fea0003800000 */
.L_x_51:
[----:B-----5:R-:W-:Y:S01]  /*2e90*/  IMAD.U32 R5, R52, 0x10000, RZ ;  /* 0x0001000034057824 */ /* 0x020fe200078e00ff */
[----:B0--3--:R-:W-:Y:S01]  /*2ea0*/  IADD3 R6, P1, R40, R57, RZ ;  /* 0x0000003928067210 */ /* 0x009fe20007f3e0ff */
        /* <DEDUP_REMOVED lines=8> */
[----:B0-----:R-:W-:-:S05]  /*2f30*/  IADD3 R6, P1, R55, R20, RZ ;  /* 0x0000001437067210 */ /* 0x001fca0007f3e0ff */
[----:B------:R-:W-:-:S05]  /*2f40*/  IMAD.X R7, R21, 0x1, R63, P1 ;  /* 0x0000000115077824 */ /* 0x000fca00008e063f */
[----:B------:R3:W5:Y:S03]  /*2f50*/  LDG.E.LTC128B.U16 R52, desc[UR36][R6.64] ;  /* 0x0000002406347981 */ /* 0x000766000c1e1520 */
.L_x_54:
[----:B------:R-:W-:Y:S05]  /*2f60*/  BSYNC B1 ;  /* 0x0000000000017941 */ /* 0x000fea0003800000 */
.L_x_53:
[----:B0----5:R-:W-:Y:S01]  /*2f70*/  IMAD.U32 R5, R52, 0x10000, RZ ;  /* 0x0001000034057824 */ /* 0x021fe200078e00ff */
[----:B------:R-:W-:Y:S01]  /*2f80*/  ISETP.GT.AND P1, PT, R4, 0x108, PT ;  /* 0x000001080400780c */ /* 0x000fe20003f24270 */
[----:B------:R-:W-:Y:S01]  /*2f90*/  BSSY B1, `(.L_x_55) ;  /* 0x000000c000017945 */ /* 0x000fe20003800000 */
[----:B------:R-:W-:Y:S01]  /*2fa0*/  IADD3 R4, P4, R53, R40, RZ ;  /* 0x0000002835047210 */ /* 0x000fe20007f9e0ff */
[----:B---3--:R-:W-:Y:S01]  /*2fb0*/  FMUL R6, R5, R48 ;  /* 0x0000003005067220 */ /* 0x008fe20000400000 */
[----:B------:R-:W-:-:S03]  /*2fc0*/  ISETP.GT.AND P2, PT, R3, RZ, P1 ;  /* 0x000000ff0300720c */ /* 0x000fc60000f44270 */
[----:B------:R-:W-:Y:S01]  /*2fd0*/  FFMA R6, R25, R23, R6 ;  /* 0x0000001719067223 */ /* 0x000fe20000000006 */
[----:B------:R-:W-:-:S04]  /*2fe0*/  IMAD.X R5, R41, 0x1, R59, P4 ;  /* 0x0000000129057824 */ /* 0x000fc800020e063b */
[----:B------:R-:W-:-:S05]  /*2ff0*/  F2FP.BF16.F32.PACK_AB R6, RZ, R6 ;  /* 0x00000006ff06723e */ /* 0x000fca00000010ff */
[----:B------:R0:W-:Y:S01]  /*3000*/  @P3 STG.E.U16 desc[UR36][R4.64], R6 ;  /* 0x0000000604003986 */ /* 0x0001e2000c101524 */
[----:B------:R-:W-:Y:S05]  /*3010*/  @!P2 BRA `(.L_x_56) ;  /* 0x00000000000ca947 */ /* 0x000fea0003800000 */
[----:B0-----:R-:W-:-:S05]  /*3020*/  IADD3 R4, P3, R32, R61, RZ ;  /* 0x0000003d20047210 */ /* 0x001fca0007f7e0ff */
[----:B------:R-:W-:-:S05]  /*3030*/  IMAD.X R5, R33, 0x1, R63, P3 ;  /* 0x0000000121057824 */ /* 0x000fca00018e063f */
[----:B------:R3:W5:Y:S03]  /*3040*/  LDG.E.LTC128B.U16 R52, desc[UR36][R4.64] ;  /* 0x0000002404347981 */ /* 0x000766000c1e1520 */
.L_x_56:
[----:B------:R-:W-:Y:S05]  /*3050*/  BSYNC B1 ;  /* 0x0000000000017941 */ /* 0x000fea0003800000 */
.L_x_55:
[----:B0--3-5:R-:W-:Y:S01]  /*3060*/  IMAD.U32 R5, R52, 0x10000, RZ ;  /* 0x0001000034057824 */ /* 0x029fe200078e00ff */
[----:B------:R-:W-:Y:S01]  /*3070*/  IADD3 R4, P4, R12, R57, RZ ;  /* 0x000000390c047210 */ /* 0x000fe20007f9e0ff */
[----:B------:R-:W-:Y:S01]  /*3080*/  BSSY B1, `(.L_x_57) ;  /* 0x000000b000017945 */ /* 0x000fe20003800000 */
[----:B------:R-:W-:Y:S01]  /*3090*/  ISETP.GT.AND P3, PT, R3, 0x1, P1 ;  /* 0x000000010300780c */ /* 0x000fe20000f64270 */
[----:B------:R-:W-:-:S04]  /*30a0*/  FMUL R5, R5, R48 ;  /* 0x0000003005057220 */ /* 0x000fc80000400000 */
[----:B------:R-:W-:-:S05]  /*30b0*/  FFMA R5, R26, R23, R5 ;  /* 0x000000171a057223 */ /* 0x000fca0000000005 */
[----:B------:R-:W-:Y:S01]  /*30c0*/  F2FP.BF16.F32.PACK_AB R6, RZ, R5 ;  /* 0x00000005ff06723e */ /* 0x000fe200000010ff */
[----:B------:R-:W-:-:S05]  /*30d0*/  IMAD.X R5, R13, 0x1, R59, P4 ;  /* 0x000000010d057824 */ /* 0x000fca00020e063b */
[----:B------:R0:W-:Y:S01]  /*30e0*/  @P2 STG.E.U16 desc[UR36][R4.64], R6 ;  /* 0x0000000604002986 */ /* 0x0001e2000c101524 */
[----:B------:R-:W-:Y:S05]  /*30f0*/  @!P3 BRA `(.L_x_58) ;  /* 0x00000000000cb947 */ /* 0x000fea0003800000 */
[----:B0-----:R-:W-:-:S05]  /*3100*/  IADD3 R4, P2, R32, R55, RZ ;  /* 0x0000003720047210 */ /* 0x001fca0007f5e0ff */
[----:B------:R-:W-:-:S05]  /*3110*/  IMAD.X R5, R33, 0x1, R63, P2 ;  /* 0x0000000121057824 */ /* 0x000fca00010e063f */
[----:B------:R3:W5:Y:S03]  /*3120*/  LDG.E.LTC128B.U16 R52, desc[UR36][R4.64] ;  /* 0x0000002404347981 */ /* 0x000766000c1e1520 */
.L_x_58:
[----:B------:R-:W-:Y:S05]  /*3130*/  BSYNC B1 ;  /* 0x0000000000017941 */ /* 0x000fea0003800000 */
.L_x_57:
[----:B0--3-5:R-:W-:Y:S01]  /*3140*/  IMAD.U32 R5, R52, 0x10000, RZ ;  /* 0x0001000034057824 */ /* 0x029fe200078e00ff */
[----:B------:R-:W-:Y:S01]  /*3150*/  ISETP.GT.AND P2, PT, R3, 0x8, P0 ;  /* 0x000000080300780c */ /* 0x000fe20000744270 */
[----:B------:R-:W-:Y:S02]  /*3160*/  BSSY B1, `(.L_x_59) ;  /* 0x000000b000017945 */ /* 0x000fe40003800000 */
[----:B------:R-:W-:-:S04]  /*3170*/  FMUL R4, R5, R48 ;  /* 0x0000003005047220 */ /* 0x000fc80000400000 */
        /* <DEDUP_REMOVED lines=9> */
.L_x_60:
[----:B------:R-:W-:Y:S05]  /*3210*/  BSYNC B1 ;  /* 0x0000000000017941 */ /* 0x000fea0003800000 */
.L_x_59:
[----:B0--3-5:R-:W-:Y:S01]  /*3220*/  IMAD.U32 R5, R52, 0x10000, RZ ;  /* 0x0001000034057824 */ /* 0x029fe200078e00ff */
[----:B------:R-:W-:Y:S01]  /*3230*/  IADD3 R4, P3, R49, R40, RZ ;  /* 0x0000002831047210 */ /* 0x000fe20007f7e0ff */
[----:B------:R-:W-:Y:S01]  /*3240*/  BSSY B1, `(.L_x_61) ;  /* 0x000000c000017945 */ /* 0x000fe20003800000 */
[----:B------:R-:W-:Y:S01]  /*3250*/  ISETP.GT.AND P0, PT, R3, 0x9, P0 ;  /* 0x000000090300780c */ /* 0x000fe20000704270 */
[----:B------:R-:W-:-:S04]  /*3260*/  FMUL R5, R5, R48 ;  /* 0x0000003005057220 */ /* 0x000fc80000400000 */
[----:B------:R-:W-:-:S05]  /*3270*/  FFMA R5, R28, R23, R5 ;  /* 0x000000171c057223 */ /* 0x000fca0000000005 */
[----:B------:R-:W-:Y:S01]  /*3280*/  F2FP.BF16.F32.PACK_AB R7, RZ, R5 ;  /* 0x00000005ff07723e */ /* 0x000fe200000010ff */
[----:B------:R-:W-:Y:S01]  /*3290*/  IMAD.X R5, R41, 0x1, R59, P3 ;  /* 0x0000000129057824 */ /* 0x000fe200018e063b */
[----:B------:R-:W-:Y:S02]  /*32a0*/  IADD3 R6, P3, R47, R20, RZ ;  /* 0x000000142f067210 */ /* 0x000fe40007f7e0ff */
[----:B-1----:R-:W-:-:S03]  /*32b0*/  PRMT R8, R7, 0x7610, R8 ;  /* 0x0000761007087816 */ /* 0x002fc60000000008 */
[----:B------:R-:W-:Y:S02]  /*32c0*/  IMAD.X R7, R21, 0x1, R63, P3 ;  /* 0x0000000115077824 */ /* 0x000fe400018e063f */
[----:B------:R0:W-:Y:S01]  /*32d0*/  @P2 STG.E.U16 desc[UR36][R4.64], R8 ;  /* 0x0000000804002986 */ /* 0x0001e2000c101524 */
[----:B------:R-:W-:Y:S05]  /*32e0*/  @!P0 BRA `(.L_x_62) ;  /* 0x0000000000048947 */ /* 0x000fea0003800000 */
[----:B------:R1:W5:Y:S02]  /*32f0*/  LDG.E.LTC128B.U16 R52, desc[UR36][R6.64] ;  /* 0x0000002406347981 */ /* 0x000364000c1e1520 */
.L_x_62:
[----:B------:R-:W-:Y:S05]  /*3300*/  BSYNC B1 ;  /* 0x0000000000017941 */ /* 0x000fea0003800000 */
.L_x_61:
[----:B0----5:R-:W-:Y:S01]  /*3310*/  IMAD.U32 R5, R52, 0x10000, RZ ;  /* 0x0001000034057824 */ /* 0x021fe200078e00ff */
        /* <DEDUP_REMOVED lines=12> */
.L_x_64:
[----:B------:R-:W-:Y:S05]  /*33e0*/  BSYNC B1 ;  /* 0x0000000000017941 */ /* 0x000fea0003800000 */
.L_x_63:
[----:B0--3-5:R-:W-:Y:S01]  /*33f0*/  IMAD.U32 R5, R52, 0x10000, RZ ;  /* 0x0001000034057824 */ /* 0x029fe200078e00ff */
[----:B------:R-:W-:Y:S01]  /*3400*/  ISETP.GT.AND P1, PT, R3, 0x9, P1 ;  /* 0x000000090300780c */ /* 0x000fe20000f24270 */
[----:B------:R-:W-:Y:S01]  /*3410*/  BSSY B1, `(.L_x_65) ;  /* 0x000000c000017945 */ /* 0x000fe20003800000 */
[----:B------:R-:W-:Y:S01]  /*3420*/  IADD3 R4, P0, R49, R12, RZ ;  /* 0x0000000c31047210 */ /* 0x000fe20007f1e0ff */
[----:B------:R-:W-:-:S04]  /*3430*/  FMUL R5, R5, R48 ;  /* 0x0000003005057220 */ /* 0x000fc80000400000 */
[----:B------:R-:W-:-:S05]  /*3440*/  FFMA R5, R30, R23, R5 ;  /* 0x000000171e057223 */ /* 0x000fca0000000005 */
[----:B-1----:R-:W-:Y:S01]  /*3450*/  F2FP.BF16.F32.PACK_AB R6, RZ, R5 ;  /* 0x00000005ff06723e */ /* 0x002fe200000010ff */
[----:B------:R-:W-:-:S03]  /*3460*/  IMAD.X R5, R13, 0x1, R59, P0 ;  /* 0x000000010d057824 */ /* 0x000fc600000e063b */
[----:B------:R-:W-:Y:S02]  /*3470*/  PRMT R7, R6, 0x7610, R7 ;  /* 0x0000761006077816 */ /* 0x000fe40000000007 */
[----:B------:R-:W-:-:S03]  /*3480*/  IADD3 R6, P0, R47, R32, RZ ;  /* 0x000000202f067210 */ /* 0x000fc60007f1e0ff */
[----:B------:R0:W-:Y:S02]  /*3490*/  @P3 STG.E.U16 desc[UR36][R4.64], R7 ;  /* 0x0000000704003986 */ /* 0x0001e4000c101524 */
[----:B0-----:R-:W-:Y:S01]  /*34a0*/  IMAD.X R7, R33, 0x1, R63, P0 ;  /* 0x0000000121077824 */ /* 0x001fe200000e063f */
[----:B------:R-:W-:Y:S07]  /*34b0*/  @!P1 BRA `(.L_x_66) ;  /* 0x0000000000049947 */ /* 0x000fee0003800000 */
[----:B------:R0:W5:Y:S02]  /*34c0*/  LDG.E.LTC128B.U16 R52, desc[UR36][R6.64] ;  /* 0x0000002406347981 */ /* 0x000164000c1e1520 */
.L_x_66:
[----:B------:R-:W-:Y:S05]  /*34d0*/  BSYNC B1 ;  /* 0x0000000000017941 */ /* 0x000fea0003800000 */
.L_x_65:
[----:B------:R-:W-:Y:S05]  /*34e0*/  @!P1 BRA `(.L_x_67) ;  /* 0x0000000800609947 */ /* 0x000fea0003800000 */
[----:B-----5:R-:W-:-:S04]  /*34f0*/  IMAD.U32 R3, R52, 0x10000, RZ ;  /* 0x0001000034037824 */ /* 0x020fc800078e00ff */
[----:B------:R-:W-:-:S04]  /*3500*/  FMUL R4, R3, R48 ;  /* 0x0000003003047220 */ /* 0x000fc80000400000 */
[----:B------:R-:W-:Y:S01]  /*3510*/  FFMA R31, R31, R23, R4 ;  /* 0x000000171f1f7223 */ /* 0x000fe20000000004 */
[----:B------:R-:W-:-:S04]  /*3520*/  IADD3 R4, P0, R35, R12, RZ ;  /* 0x0000000c23047210 */ /* 0x000fc80007f1e0ff */
[----:B------:R-:W-:Y:S01]  /*3530*/  F2FP.BF16.F32.PACK_AB R31, RZ, R31 ;  /* 0x0000001fff1f723e */ /* 0x000fe200000010ff */
[----:B------:R-:W-:-:S05]  /*3540*/  IMAD.X R5, R13, 0x1, R59, P0 ;  /* 0x000000010d057824 */ /* 0x000fca00000e063b */
[----:B------:R1:W-:Y:S01]  /*3550*/  STG.E.U16 desc[UR36][R4.64], R31 ;  /* 0x0000001f04007986 */ /* 0x0003e2000c101524 */
[----:B------:R-:W-:Y:S05]  /*3560*/  BRA `(.L_x_67) ;  /* 0x0000000800407947 */ /* 0x000fea0003800000 */
.L_x_30:
[----:B------:R-:W-:Y:S01]  /*3570*/  ULDC.64 UR4, c[0x0][0x5c0] ;  /* 0x0001700000047ab9 */ /* 0x000fe20000000a00 */
[-C--:B------:R-:W-:Y:S01]  /*3580*/  FMUL R40, R40, R23.reuse ;  /* 0x0000001728287220 */ /* 0x080fe20000400000 */
[----:B------:R-:W-:Y:S01]  /*3590*/  LEA R6, P1, R50, UR4, 0x1 ;  /* 0x0000000432067c11 */ /* 0x000fe2000f8208ff */
[-C--:B------:R-:W-:Y:S01]  /*35a0*/  FMUL R41, R41, R23.reuse ;  /* 0x0000001729297220 */ /* 0x080fe20000400000 */
[----:B------:R-:W-:Y:S01]  /*35b0*/  ISETP.GT.AND P3, PT, R3, 0x1, P0 ;  /* 0x000000010300780c */ /* 0x000fe20000764270 */
[-C--:B------:R-:W-:Y:S01]  /*35c0*/  FMUL R42, R42, R23.reuse ;  /* 0x000000172a2a7220 */ /* 0x080fe20000400000 */
[----:B------:R-:W-:Y:S01]  /*35d0*/  F2FP.BF16.F32.PACK_AB R40, RZ, R40 ;  /* 0x00000028ff28723e */ /* 0x000fe200000010ff */
[-C--:B------:R-:W-:Y:S01]  /*35e0*/  FMUL R43, R43, R23.reuse ;  /* 0x000000172b2b7220 */ /* 0x080fe20000400000 */
[----:B------:R-:W-:Y:S01]  /*35f0*/  LEA.HI.X R7, R50, UR5, R65, 0x1, P1 ;  /* 0x0000000532077c11 */ /* 0x000fe200088f0c41 */
[-C--:B------:R-:W-:Y:S01]  /*3600*/  FMUL R44, R44, R23.reuse ;  /* 0x000000172c2c7220 */ /* 0x080fe20000400000 */
[----:B------:R-:W-:Y:S01]  /*3610*/  ISETP.GT.AND P1, PT, R4, 0x8, PT ;  /* 0x000000080400780c */ /* 0x000fe20003f24270 */
[----:B------:R-:W-:Y:S01]  /*3620*/  FMUL R45, R45, R23 ;  /* 0x000000172d2d7220 */ /* 0x000fe20000400000 */
[----:B------:R-:W-:Y:S01]  /*3630*/  F2FP.BF16.F32.PACK_AB R41, RZ, R41 ;  /* 0x00000029ff29723e */ /* 0x000fe200000010ff */
[----:B------:R-:W-:Y:S01]  /*3640*/  @P2 STG.E.U16 desc[UR36][R6.64], R40 ;  /* 0x0000002806002986 */ /* 0x000fe2000c101524 */
[C---:B------:R-:W-:Y:S01]  /*3650*/  ISETP.GT.AND P2, PT, R3.reuse, RZ, P1 ;  /* 0x000000ff0300720c */ /* 0x040fe20000f44270 */
[-C--:B------:R-:W-:Y:S01]  /*3660*/  FMUL R46, R46, R23.reuse ;  /* 0x000000172e2e7220 */ /* 0x080fe20000400000 */
[----:B------:R-:W-:Y:S01]  /*3670*/  LEA R8, P5, R12, R6, 0x4 ;  /* 0x000000060c087211 */ /* 0x000fe200078a20ff */
[----:B------:R0:W-:Y:S01]  /*3680*/  @P3 STG.E.U16 desc[UR36][R6.64+0x2], R41 ;  /* 0x0000022906003986 */ /* 0x0001e2000c101524 */
[----:B------:R-:W-:Y:S01]  /*3690*/  ISETP.GT.AND P3, PT, R3, 0x1, P1 ;  /* 0x000000010300780c */ /* 0x000fe20000f64270 */
[-C--:B------:R-:W-:Y:S01]  /*36a0*/  FMUL R47, R47, R23.reuse ;  /* 0x000000172f2f7220 */ /* 0x080fe20000400000 */
[----:B------:R-:W-:Y:S01]  /*36b0*/  F2FP.BF16.F32.PACK_AB R42, RZ, R42 ;  /* 0x0000002aff2a723e */ /* 0x000fe200000010ff */
[----:B------:R-:W-:Y:S01]  /*36c0*/  FMUL R32, R32, R23 ;  /* 0x0000001720207220 */ /* 0x000fe20000400000 */
[----:B------:R-:W-:Y:S01]  /*36d0*/  LEA.HI.X R9, R12, R7, R13, 0x4, P5 ;  /* 0x000000070c097211 */ /* 0x000fe200028f240d */
[-C--:B------:R-:W-:Y:S01]  /*36e0*/  FMUL R33, R33, R23.reuse ;  /* 0x0000001721217220 */ /* 0x080fe20000400000 */
[C---:B------:R-:W-:Y:S01]  /*36f0*/  ISETP.GT.AND P4, PT, R3.reuse, 0x8, P0 ;  /* 0x000000080300780c */ /* 0x040fe20000784270 */
[----:B------:R-:W-:Y:S01]  /*3700*/  FMUL R34, R34, R23 ;  /* 0x0000001722227220 */ /* 0x000fe20000400000 */
[----:B------:R-:W-:Y:S01]  /*3710*/  ISETP.GT.AND P0, PT, R3, 0x9, P0 ;  /* 0x000000090300780c */ /* 0x000fe20000704270 */
[----:B------:R-:W-:Y:S01]  /*3720*/  @P2 STG.E.U16 desc[UR36][R8.64], R42 ;  /* 0x0000002a08002986 */ /* 0x000fe2000c101524 */
[----:B------:R-:W-:Y:S01]  /*3730*/  F2FP.BF16.F32.PACK_AB R43, RZ, R43 ;  /* 0x0000002bff2b723e */ /* 0x000fe200000010ff */
[-C--:B------:R-:W-:Y:S01]  /*3740*/  FMUL R35, R35, R23.reuse ;  /* 0x0000001723237220 */ /* 0x080fe20000400000 */
[C---:B------:R-:W-:Y:S01]  /*3750*/  ISETP.GT.AND P2, PT, R3.reuse, 0x8, P1 ;  /* 0x000000080300780c */ /* 0x040fe20000f44270 */
[-C--:B------:R-:W-:Y:S01]  /*3760*/  FMUL R36, R36, R23.reuse ;  /* 0x0000001724247220 */ /* 0x080fe20000400000 */
[----:B------:R-:W-:Y:S01]  /*3770*/  ISETP.GT.AND P1, PT, R3, 0x9, P1 ;  /* 0x000000090300780c */ /* 0x000fe20000f24270 */
[-C--:B------:R-:W-:Y:S01]  /*3780*/  FMUL R37, R37, R23.reuse ;  /* 0x0000001725257220 */ /* 0x080fe20000400000 */
[----:B------:R-:W-:Y:S01]  /*3790*/  PRMT R5, R43, 0x7610, R5 ;  /* 0x000076102b057816 */ /* 0x000fe20000000005 */
[----:B------:R-:W-:Y:S01]  /*37a0*/  IMAD.SHL.U32 R43, R12, 0x100, RZ ;  /* 0x000001000c2b7824 */ /* 0x000fe200078e00ff */
[----:B------:R-:W-:Y:S01]  /*37b0*/  F2FP.BF16.F32.PACK_AB R44, RZ, R44 ;  /* 0x0000002cff2c723e */ /* 0x000fe200000010ff */
[----:B------:R-:W-:Y:S01]  /*37c0*/  FMUL R38, R38, R23 ;  /* 0x0000001726267220 */ /* 0x000fe20000400000 */
[----:B------:R-:W-:Y:S01]  /*37d0*/  F2FP.BF16.F32.PACK_AB R45, RZ, R45 ;  /* 0x0000002dff2d723e */ /* 0x000fe200000010ff */
[----:B------:R-:W-:Y:S01]  /*37e0*/  @P3 STG.E.U16 desc[UR36][R8.64+0x2], R5 ;  /* 0x0000020508003986 */ /* 0x000fe2000c101524 */
[----:B------:R-:W-:Y:S01]  /*37f0*/  F2FP.BF16.F32.PACK_AB R46, RZ, R46 ;  /* 0x0000002eff2e723e */ /* 0x000fe200000010ff */
[----:B------:R-:W-:Y:S01]  /*3800*/  FMUL R39, R39, R23 ;  /* 0x0000001727277220 */ /* 0x000fe20000400000 */
[----:B------:R-:W-:Y:S01]  /*3810*/  ISETP.GT.AND P3, PT, R4, 0x80, PT ;  /* 0x000000800400780c */ /* 0x000fe20003f64270 */
[----:B------:R-:W-:Y:S01]  /*3820*/  @P4 STG.E.U16 desc[UR36][R6.64+0x10], R44 ;  /* 0x0000102c06004986 */ /* 0x000fe2000c101524 */
[----:B------:R-:W-:Y:S01]  /*3830*/  F2FP.BF16.F32.PACK_AB R47, RZ, R47 ;  /* 0x0000002fff2f723e */ /* 0x000fe200000010ff */
[-C--:B------:R-:W-:Y:S01]  /*3840*/  FMUL R24, R24, R23.reuse ;  /* 0x0000001718187220 */ /* 0x080fe20000400000 */
[----:B0-----:R-:W-:Y:S01]  /*3850*/  SHF.L.U64.HI R41, R12, 0x8, R13 ;  /* 0x000000080c297819 */ /* 0x001fe2000001020d */
[----:B------:R0:W-:Y:S01]  /*3860*/  @P0 STG.E.U16 desc[UR36][R6.64+0x12], R45 ;  /* 0x0000122d06000986 */ /* 0x0001e2000c101524 */
[----:B------:R-:W-:Y:S01]  /*3870*/  ISETP.GT.AND P0, PT, R3, RZ, P3 ;  /* 0x000000ff0300720c */ /* 0x000fe20001f04270 */
[-C--:B------:R-:W-:Y:S01]  /*3880*/  FMUL R25, R25, R23.reuse ;  /* 0x0000001719197220 */ /* 0x080fe20000400000 */
[----:B------:R-:W-:Y:S01]  /*3890*/  F2FP.BF16.F32.PACK_AB R32, RZ, R32 ;  /* 0x00000020ff20723e */ /* 0x000fe200000010ff */
[----:B------:R-:W-:Y:S01]  /*38a0*/  @P2 STG.E.U16 desc[UR36][R8.64+0x10], R46 ;  /* 0x0000102e08002986 */ /* 0x000fe2000c101524 */
[----:B------:R-:W-:Y:S01]  /*38b0*/  ISETP.GT.AND P2, PT, R4, 0x88, PT ;  /* 0x000000880400780c */ /* 0x000fe20003f44270 */
[----:B------:R-:W-:Y:S01]  /*38c0*/  FMUL R26, R26, R23 ;  /* 0x000000171a1a7220 */ /* 0x000fe20000400000 */
[----:B------:R-:W-:Y:S01]  /*38d0*/  F2FP.BF16.F32.PACK_AB R33, RZ, R33 ;  /* 0x00000021ff21723e */ /* 0x000fe200000010ff */
[----:B------:R-:W-:Y:S01]  /*38e0*/  @P1 STG.E.U16 desc[UR36][R8.64+0x12], R47 ;  /* 0x0000122f08001986 */ /* 0x000fe2000c101524 */
[----:B------:R-:W-:Y:S01]  /*38f0*/  IADD3 R10, P1, R43, R6, RZ ;  /* 0x000000062b0a7210 */ /* 0x000fe20007f3e0ff */
[-C--:B------:R-:W-:Y:S01]  /*3900*/  FMUL R27, R27, R23.reuse ;  /* 0x000000171b1b7220 */ /* 0x080fe20000400000 */
[----:B------:R-:W-:Y:S01]  /*3910*/  F2FP.BF16.F32.PACK_AB R34, RZ, R34 ;  /* 0x00000022ff22723e */ /* 0x000fe200000010ff */
[-C--:B------:R-:W-:Y:S01]  /*3920*/  FMUL R28, R28, R23.reuse ;  /* 0x000000171c1c7220 */ /* 0x080fe20000400000 */
[----:B0-----:R-:W-:Y:S01]  /*3930*/  LOP3.LUT R45, R43, 0x2, RZ, 0xfc, !PT ;  /* 0x000000022b2d7812 */ /* 0x001fe200078efcff */
[--C-:B------:R-:W-:Y:S01]  /*3940*/  IMAD.X R11, R41, 0x1, R7.reuse, P1 ;  /* 0x00000001290b7824 */ /* 0x100fe200008e0607 */
[----:B------:R-:W-:Y:S01]  /*3950*/  ISETP.GT.AND P1, PT, R3, 0x1, P3 ;  /* 0x000000010300780c */ /* 0x000fe20001f24270 */
[-C--:B------:R-:W-:Y:S01]  /*3960*/  FMUL R29, R29, R23.reuse ;  /* 0x000000171d1d7220 */ /* 0x080fe20000400000 */
[----:B------:R-:W-:Y:S01]  /*3970*/  IADD3 R12, P4, R45, R6, RZ ;  /* 0x000000062d0c7210 */ /* 0x000fe20007f9e0ff */
[-C--:B------:R-:W-:Y:S01]  /*3980*/  FMUL R30, R30, R23.reuse ;  /* 0x000000171e1e7220 */ /* 0x080fe20000400000 */
[----:B------:R-:W-:Y:S01]  /*3990*/  @P0 STG.E.U16 desc[UR36][R10.64], R32 ;  /* 0x000000200a000986 */ /* 0x000fe2000c101524 */
[----:B------:R-:W-:Y:S01]  /*39a0*/  ISETP.GT.AND P0, PT, R3, RZ, P2 ;  /* 0x000000ff0300720c */ /* 0x000fe20001704270 */
[----:B------:R-:W-:Y:S01]  /*39b0*/  FMUL R31, R31, R23 ;  /* 0x000000171f1f7220 */ /* 0x000fe20000400000 */
[----:B------:R-:W-:Y:S01]  /*39c0*/  IMAD.X R13, R41, 0x1, R7, P4 ;  /* 0x00000001290d7824 */ /* 0x000fe200020e0607 */
[----:B------:R-:W-:-:S02]  /*39d0*/  IADD3 R14, P4, R43, R8, RZ ;  /* 0x000000082b0e7210 */ /* 0x000fc40007f9e0ff */
[----:B------:R-:W-:Y:S02]  /*39e0*/  IADD3 R20, P5, R45, R8, RZ ;  /* 0x000000082d147210 */ /* 0x000fe40007fbe0ff */
[----:B------:R-:W-:Y:S01]  /*39f0*/  F2FP.BF16.F32.PACK_AB R35, RZ, R35 ;  /* 0x00000023ff23723e */ /* 0x000fe200000010ff */
[--C-:B------:R-:W-:Y:S01]  /*3a00*/  IMAD.X R15, R41, 0x1, R9.reuse, P4 ;  /* 0x00000001290f7824 */ /* 0x100fe200020e0609 */
[----:B------:R-:W-:Y:S01]  /*3a10*/  ISETP.GT.AND P4, PT, R3, 0x1, P2 ;  /* 0x000000010300780c */ /* 0x000fe20001784270 */
[----:B------:R-:W-:Y:S01]  /*3a20*/  IMAD.X R21, R41, 0x1, R9, P5 ;  /* 0x0000000129157824 */ /* 0x000fe200028e0609 */
[----:B------:R0:W-:Y:S01]  /*3a30*/  @P1 STG.E.U16 desc[UR36][R12.64], R33 ;  /* 0x000000210c001986 */ /* 0x0001e2000c101524 */
[C---:B------:R-:W-:Y:S02]  /*3a40*/  ISETP.GT.AND P1, PT, R4.reuse, 0x100, PT ;  /* 0x000001000400780c */ /* 0x040fe40003f24270 */
[----:B------:R-:W-:Y:S01]  /*3a50*/  F2FP.BF16.F32.PACK_AB R36, RZ, R36 ;  /* 0x00000024ff24723e */ /* 0x000fe200000010ff */
[----:B------:R-:W-:Y:S01]  /*3a60*/  @P0 STG.E.U16 desc[UR36][R14.64], R34 ;  /* 0x000000220e000986 */ /* 0x000fe2000c101524 */
[----:B------:R-:W-:-:S02]  /*3a70*/  ISETP.GT.AND P0, PT, R4, 0x108, PT ;  /* 0x000001080400780c */ /* 0x000fc40003f04270 */
[----:B------:R-:W-:Y:S02]  /*3a80*/  F2FP.BF16.F32.PACK_AB R37, RZ, R37 ;  /* 0x00000025ff25723e */ /* 0x000fe400000010ff */
[----:B------:R-:W-:Y:S02]  /*3a90*/  F2FP.BF16.F32.PACK_AB R38, RZ, R38 ;  /* 0x00000026ff26723e */ /* 0x000fe400000010ff */
[----:B------:R1:W-:Y:S01]  /*3aa0*/  @P4 STG.E.U16 desc[UR36][R20.64], R35 ;  /* 0x0000002314004986 */ /* 0x0003e2000c101524 */
[----:B0-----:R-:W-:Y:S02]  /*3ab0*/  LOP3.LUT R33, R43, 0x10, RZ, 0xfc, !PT ;  /* 0x000000102b217812 */ /* 0x001fe400078efcff */
[----:B------:R-:W-:Y:S02]  /*3ac0*/  ISETP.GT.AND P4, PT, R3, 0x8, P3 ;  /* 0x000000080300780c */ /* 0x000fe40001f84270 */
[----:B------:R-:W-:Y:S02]  /*3ad0*/  IADD3 R4, P5, R33, R6, RZ ;  /* 0x0000000621047210 */ /* 0x000fe40007fbe0ff */
[----:B------:R-:W-:-:S02]  /*3ae0*/  ISETP.GT.AND P3, PT, R3, 0x9, P3 ;  /* 0x000000090300780c */ /* 0x000fc40001f64270 */
[----:B------:R-:W-:Y:S01]  /*3af0*/  F2FP.BF16.F32.PACK_AB R39, RZ, R39 ;  /* 0x00000027ff27723e */ /* 0x000fe200000010ff */
[----:B------:R-:W-:Y:S01]  /*3b00*/  IMAD.X R5, R41, 0x1, R7, P5 ;  /* 0x0000000129057824 */ /* 0x000fe200028e0607 */
[----:B------:R-:W-:Y:S02]  /*3b10*/  ISETP.GT.AND P5, PT, R3, 0x8, P2 ;  /* 0x000000080300780c */ /* 0x000fe400017a4270 */
[----:B-1----:R-:W-:Y:S02]  /*3b20*/  LOP3.LUT R35, R43, 0x12, RZ, 0xfc, !PT ;  /* 0x000000122b237812 */ /* 0x002fe400078efcff */
[----:B------:R-:W-:Y:S01]  /*3b30*/  ISETP.GT.AND P2, PT, R3, 0x9, P2 ;  /* 0x000000090300780c */ /* 0x000fe20001744270 */
[----:B------:R0:W-:Y:S01]  /*3b40*/  @P4 STG.E.U16 desc[UR36][R4.64], R36 ;  /* 0x0000002404004986 */ /* 0x0001e2000c101524 */
[----:B------:R-:W-:Y:S02]  /*3b50*/  IADD3 R6, P4, R35, R6, RZ ;  /* 0x0000000623067210 */ /* 0x000fe40007f9e0ff */
[----:B------:R-:W-:-:S02]  /*3b60*/  F2FP.BF16.F32.PACK_AB R24, RZ, R24 ;  /* 0x00000018ff18723e */ /* 0x000fc400000010ff */
[----:B------:R-:W-:Y:S01]  /*3b70*/  F2FP.BF16.F32.PACK_AB R25, RZ, R25 ;  /* 0x00000019ff19723e */ /* 0x000fe200000010ff */
[----:B------:R-:W-:Y:S01]  /*3b80*/  IMAD.X R7, R41, 0x1, R7, P4 ;  /* 0x0000000129077824 */ /* 0x000fe200020e0607 */
[----:B------:R-:W-:Y:S02]  /*3b90*/  IADD3 R12, P4, R33, R8, RZ ;  /* 0x00000008210c7210 */ /* 0x000fe40007f9e0ff */
[----:B------:R-:W-:Y:S02]  /*3ba0*/  F2FP.BF16.F32.PACK_AB R26, RZ, R26 ;  /* 0x0000001aff1a723e */ /* 0x000fe400000010ff */
[----:B------:R1:W-:Y:S01]  /*3bb0*/  @P3 STG.E.U16 desc[UR36][R6.64], R37 ;  /* 0x0000002506003986 */ /* 0x0003e2000c101524 */
[----:B------:R-:W-:Y:S01]  /*3bc0*/  IMAD.X R13, R41, 0x1, R9, P4 ;  /* 0x00000001290d7824 */ /* 0x000fe200020e0609 */
[----:B0-----:R-:W-:Y:S02]  /*3bd0*/  IADD3 R4, P4, R35, R8, RZ ;  /* 0x0000000823047210 */ /* 0x001fe40007f9e0ff */
[----:B------:R-:W-:-:S02]  /*3be0*/  ISETP.GT.AND P3, PT, R3, 0x1, P1 ;  /* 0x000000010300780c */ /* 0x000fc40000f64270 */
[----:B------:R-:W-:Y:S01]  /*3bf0*/  @P5 STG.E.U16 desc[UR36][R12.64], R38 ;  /* 0x000000260c005986 */ /* 0x000fe2000c101524 */
[----:B------:R-:W-:Y:S01]  /*3c00*/  IMAD.X R5, R41, 0x1, R9, P4 ;  /* 0x0000000129057824 */ /* 0x000fe200020e0609 */
[-C--:B------:R-:W-:Y:S02]  /*3c10*/  IADD3 R8, P5, R43, R10.reuse, RZ ;  /* 0x0000000a2b087210 */ /* 0x080fe40007fbe0ff */
[----:B------:R-:W-:Y:S02]  /*3c20*/  IADD3 R20, P4, R45, R10, RZ ;  /* 0x0000000a2d147210 */ /* 0x000fe40007f9e0ff */
[----:B------:R0:W-:Y:S01]  /*3c30*/  @P2 STG.E.U16 desc[UR36][R4.64], R39 ;  /* 0x0000002704002986 */ /* 0x0001e2000c101524 */
[----:B------:R-:W-:Y:S01]  /*3c40*/  ISETP.GT.AND P2, PT, R3, RZ, P1 ;  /* 0x000000ff0300720c */ /* 0x000fe20000f44270 */
[--C-:B------:R-:W-:Y:S01]  /*3c50*/  IMAD.X R9, R41, 0x1, R11.reuse, P5 ;  /* 0x0000000129097824 */ /* 0x100fe200028e060b */
[----:B------:R-:W-:Y:S01]  /*3c60*/  ISETP.GT.AND P5, PT, R3, RZ, P0 ;  /* 0x000000ff0300720c */ /* 0x000fe200007a4270 */
[----:B------:R-:W-:Y:S01]  /*3c70*/  IMAD.X R21, R41, 0x1, R11, P4 ;  /* 0x0000000129157824 */ /* 0x000fe200020e060b */
[----:B-1----:R-:W-:-:S02]  /*3c80*/  PRMT R7, R24, 0x7610, R7 ;  /* 0x0000761018077816 */ /* 0x002fc40000000007 */
[----:B------:R-:W-:Y:S02]  /*3c90*/  F2FP.BF16.F32.PACK_AB R27, RZ, R27 ;  /* 0x0000001bff1b723e */ /* 0x000fe400000010ff */
[----:B------:R-:W-:Y:S02]  /*3ca0*/  F2FP.BF16.F32.PACK_AB R28, RZ, R28 ;  /* 0x0000001cff1c723e */ /* 0x000fe400000010ff */
[----:B------:R-:W-:Y:S02]  /*3cb0*/  F2FP.BF16.F32.PACK_AB R29, RZ, R29 ;  /* 0x0000001dff1d723e */ /* 0x000fe400000010ff */
[----:B0-----:R-:W-:Y:S01]  /*3cc0*/  IADD3 R4, P4, R43, R14, RZ ;  /* 0x0000000e2b047210 */ /* 0x001fe20007f9e0ff */
[----:B------:R0:W-:Y:S01]  /*3cd0*/  @P2 STG.E.U16 desc[UR36][R8.64], R7 ;  /* 0x0000000708002986 */ /* 0x0001e2000c101524 */
[----:B------:R-:W-:Y:S02]  /*3ce0*/  IADD3 R12, P2, R33, R10, RZ ;  /* 0x0000000a210c7210 */ /* 0x000fe40007f5e0ff */
[----:B------:R-:W-:Y:S01]  /*3cf0*/  F2FP.BF16.F32.PACK_AB R30, RZ, R30 ;  /* 0x0000001eff1e723e */ /* 0x000fe200000010ff */
[----:B------:R-:W-:Y:S01]  /*3d00*/  IMAD.X R5, R41, 0x1, R15, P4 ;  /* 0x0000000129057824 */ /* 0x000fe200020e060f */
[----:B------:R1:W-:Y:S01]  /*3d10*/  @P3 STG.E.U16 desc[UR36][R20.64], R25 ;  /* 0x0000001914003986 */ /* 0x0003e2000c101524 */
[----:B------:R-:W-:Y:S01]  /*3d20*/  IADD3 R10, P3, R35, R10, RZ ;  /* 0x0000000a230a7210 */ /* 0x000fe20007f7e0ff */
[--C-:B------:R-:W-:Y:S01]  /*3d30*/  IMAD.X R13, R41, 0x1, R11.reuse, P2 ;  /* 0x00000001290d7824 */ /* 0x100fe200010e060b */
[----:B------:R-:W-:Y:S01]  /*3d40*/  ISETP.GT.AND P4, PT, R3, 0x1, P0 ;  /* 0x000000010300780c */ /* 0x000fe20000784270 */
[----:B------:R2:W-:Y:S01]  /*3d50*/  @P5 STG.E.U16 desc[UR36][R4.64], R26 ;  /* 0x0000001a04005986 */ /* 0x0005e2000c101524 */
[----:B------:R-:W-:Y:S01]  /*3d60*/  IADD3 R6, P5, R45, R14, RZ ;  /* 0x0000000e2d067210 */ /* 0x000fe20007fbe0ff */
[----:B------:R-:W-:Y:S01]  /*3d70*/  IMAD.X R11, R41, 0x1, R11, P3 ;  /* 0x00000001290b7824 */ /* 0x000fe200018e060b */
[----:B------:R-:W-:-:S02]  /*3d80*/  ISETP.GT.AND P3, PT, R3, 0x8, P1 ;  /* 0x000000080300780c */ /* 0x000fc40000f64270 */
[----:B------:R-:W-:Y:S01]  /*3d90*/  ISETP.GT.AND P1, PT, R3, 0x9, P1 ;  /* 0x000000090300780c */ /* 0x000fe20000f24270 */
[--C-:B0-----:R-:W-:Y:S01]  /*3da0*/  IMAD.X R7, R41, 0x1, R15.reuse, P5 ;  /* 0x0000000129077824 */ /* 0x101fe200028e060f */
[-C--:B------:R-:W-:Y:S02]  /*3db0*/  IADD3 R24, P5, R33, R14.reuse, RZ ;  /* 0x0000000e21187210 */ /* 0x080fe40007fbe0ff */
[----:B------:R-:W-:Y:S02]  /*3dc0*/  IADD3 R14, P2, R35, R14, RZ ;  /* 0x0000000e230e7210 */ /* 0x000fe40007f5e0ff */
[----:B------:R-:W-:Y:S01]  /*3dd0*/  F2FP.BF16.F32.PACK_AB R31, RZ, R31 ;  /* 0x0000001fff1f723e */ /* 0x000fe200000010ff */
[--C-:B-1----:R-:W-:Y:S01]  /*3de0*/  IMAD.X R25, R41, 0x1, R15.reuse, P5 ;  /* 0x0000000129197824 */ /* 0x102fe200028e060f */
[----:B------:R-:W-:Y:S01]  /*3df0*/  ISETP.GT.AND P5, PT, R3, 0x8, P0 ;  /* 0x000000080300780c */ /* 0x000fe200007a4270 */
[----:B------:R-:W-:Y:S01]  /*3e00*/  IMAD.X R15, R41, 0x1, R15, P2 ;  /* 0x00000001290f7824 */ /* 0x000fe200010e060f */
[----:B------:R-:W-:Y:S01]  /*3e10*/  ISETP.GT.AND P0, PT, R3, 0x9, P0 ;  /* 0x000000090300780c */ /* 0x000fe20000704270 */
[----:B------:R2:W-:Y:S04]  /*3e20*/  @P4 STG.E.U16 desc[UR36][R6.64], R27 ;  /* 0x0000001b06004986 */ /* 0x0005e8000c101524 */
[----:B------:R2:W-:Y:S04]  /*3e30*/  @P3 STG.E.U16 desc[UR36][R12.64], R28 ;  /* 0x0000001c0c003986 */ /* 0x0005e8000c101524 */
[----:B------:R2:W-:Y:S04]  /*3e40*/  @P1 STG.E.U16 desc[UR36][R10.64], R29 ;  /* 0x0000001d0a001986 */ /* 0x0005e8000c101524 */
[----:B------:R2:W-:Y:S04]  /*3e50*/  @P5 STG.E.U16 desc[UR36][R24.64], R30 ;  /* 0x0000001e18005986 */ /* 0x0005e8000c101524 */
[----:B------:R2:W-:Y:S02]  /*3e60*/  @P0 STG.E.U16 desc[UR36][R14.64], R31 ;  /* 0x0000001f0e000986 */ /* 0x0005e4000c101524 */
.L_x_67:
[----:B------:R-:W-:Y:S05]  /*3e70*/  BSYNC B0 ;  /* 0x0000000000007941 */ /* 0x000fea0003800000 */
.L_x_29:
[----:B------:R-:W-:Y:S01]  /*3e80*/  ULDC UR4, c[0x0][0xc] ;  /* 0x0000030000047ab9 */ /* 0x000fe20000000800 */
[----:B------:R-:W-:Y:S01]  /*3e90*/  ULDC UR5, c[0x0][0x10] ;  /* 0x0000040000057ab9 */ /* 0x000fe20000000800 */
[----:B------:R-:W3:Y:S01]  /*3ea0*/  LDC R3, c[0x0][0x14] ;  /* 0x00000500ff037b82 */ /* 0x000ee20000000800 */
[----:B------:R-:W-:Y:S01]  /*3eb0*/  UIMAD.WIDE.U32 UR4, UR4, UR5, URZ ;  /* 0x00000005040472a5 */ /* 0x000fe2000f8e003f */
[----:B------:R-:W-:Y:S02]  /*3ec0*/  IMAD.MOV.U32 R51, RZ, RZ, -0x1 ;  /* 0xffffffffff337424 */ /* 0x000fe400078e00ff */
[----:B------:R-:W-:-:S03]  /*3ed0*/  IMAD.MOV.U32 R49, RZ, RZ, -0x1 ;  /* 0xffffffffff317424 */ /* 0x000fc600078e00ff */
[----:B---3--:R-:W-:-:S04]  /*3ee0*/  IMAD.WIDE.U32 R16, R3, UR4, R16 ;  /* 0x0000000403107c25 */ /* 0x008fc8000f8e0010 */
[----:B------:R-:W-:Y:S01]  /*3ef0*/  IMAD R3, R3, UR5, RZ ;  /* 0x0000000503037c24 */ /* 0x000fe2000f8e02ff */
[----:B------:R-:W-:Y:S02]  /*3f00*/  ULDC.64 UR4, c[0x0][0x650] ;  /* 0x0001940000047ab9 */ /* 0x000fe40000000a00 */
[----:B------:R-:W-:Y:S01]  /*3f10*/  ISETP.GE.U32.AND P0, PT, R16, UR4, PT ;  /* 0x0000000410007c0c */ /* 0x000fe2000bf06070 */
[--C-:B------:R-:W-:Y:S01]  /*3f20*/  IMAD.IADD R17, R17, 0x1, R3.reuse ;  /* 0x0000000111117824 */ /* 0x100fe200078e0203 */
[----:B------:R-:W-:-:S04]  /*3f30*/  PRMT R3, RZ, 0x7610, R3 ;  /* 0x00007610ff037816 */ /* 0x000fc80000000003 */
[----:B------:R-:W-:-:S13]  /*3f40*/  ISETP.GE.U32.AND.EX P0, PT, R17, UR5, PT, P0 ;  /* 0x0000000511007c0c */ /* 0x000fda000bf06100 */
[----:B------:R-:W-:Y:S05]  /*3f50*/  @P0 BRA `(.L_x_68) ;  /* 0x0000000400640947 */ /* 0x000fea0003800000 */
[----:B--2---:R-:W2:Y:S01]  /*3f60*/  S2R R12, SR_CTAID.X ;  /* 0x00000000000c7919 */ /* 0x004ea20000002500 */
[----:B------:R-:W3:Y:S01]  /*3f70*/  LDC.64 R10, c[0x0][0x628] ;  /* 0x00018a00ff0a7b82 */ /* 0x000ee20000000a00 */
[----:B------:R-:W-:Y:S01]  /*3f80*/  ULDC UR4, c[0x0][0x150] ;  /* 0x0000540000047ab9 */ /* 0x000fe20000000800 */
[----:B------:R-:W-:Y:S01]  /*3f90*/  IMAD.MOV.U32 R8, RZ, RZ, R16 ;  /* 0x000000ffff087224 */ /* 0x000fe200078e0010 */
[----:B------:R-:W4:Y:S01]  /*3fa0*/  S2R R24, SR_CTAID.Y ;  /* 0x0000000000187919 */ /* 0x000f220000002600 */
[----:B------:R-:W-:-:S04]  /*3fb0*/  IMAD.MOV.U32 R9, RZ, RZ, R17 ;  /* 0x000000ffff097224 */ /* 0x000fc800078e0011 */
[----:B------:R-:W0:Y:S08]  /*3fc0*/  LDC R21, c[0x0][0x144] ;  /* 0x00005100ff157b82 */ /* 0x000e300000000800 */
[----:B------:R-:W0:Y:S08]  /*3fd0*/  LDC R0, c[0x0][0x630] ;  /* 0x00018c00ff007b82 */ /* 0x000e300000000800 */
[----:B------:R-:W0:Y:S01]  /*3fe0*/  LDC.64 R14, c[0x0][0x620] ;  /* 0x00018800ff0e7b82 */ /* 0x000e220000000a00 */
[----:B---3--:R-:W-:-:S04]  /*3ff0*/  ISETP.NE.U32.AND P0, PT, R10, RZ, PT ;  /* 0x000000ff0a00720c */ /* 0x008fc80003f05070 */
[----:B------:R-:W-:Y:S02]  /*4000*/  ISETP.NE.AND.EX P0, PT, R11, RZ, PT, P0 ;  /* 0x000000ff0b00720c */ /* 0x000fe40003f05300 */
[----:B--2---:R-:W-:-:S05]  /*4010*/  I2FP.F32.U32 R3, R12 ;  /* 0x0000000c00037245 */ /* 0x004fca0000201000 */
[----:B------:R-:W-:-:S04]  /*4020*/  FMUL R3, R3, UR4 ;  /* 0x0000000403037c20 */ /* 0x000fc80008400000 */
[----:B------:R2:W3:Y:S02]  /*4030*/  F2I.U32.TRUNC.NTZ R20, R3 ;  /* 0x0000000300147305 */ /* 0x0004e4000020f000 */
[----:B----4-:R-:W-:Y:S05]  /*4040*/  @!P0 BRA `(.L_x_69) ;  /* 0x0000000000288947 */ /* 0x010fea0003800000 */
[----:B--2---:R-:W2:Y:S02]  /*4050*/  LDC R3, c[0x0][0x634] ;  /* 0x00018d00ff037b82 */ /* 0x004ea40000000800 */
[----:B--2---:R-:W-:-:S05]  /*4060*/  IADD3 R3, P0, R16, R3, RZ ;  /* 0x0000000310037210 */ /* 0x004fca0007f1e0ff */
[----:B------:R-:W-:-:S04]  /*4070*/  IMAD.X R13, RZ, RZ, R17, P0 ;  /* 0x000000ffff0d7224 */ /* 0x000fc800000e0611 */
[----:B-1----:R-:W-:-:S04]  /*4080*/  IMAD.WIDE.U32 R4, R13, R10, RZ ;  /* 0x0000000a0d047225 */ /* 0x002fc800078e00ff */
[----:B0-----:R-:W-:-:S04]  /*4090*/  IMAD.WIDE.U32 R6, P0, R3, R11, R4 ;  /* 0x0000000b03067225 */ /* 0x001fc80007800004 */
[----:B------:R-:W-:-:S04]  /*40a0*/  IMAD.WIDE.U32 R4, R3, R10, RZ ;  /* 0x0000000a03047225 */ /* 0x000fc800078e00ff */
[----:B------:R-:W-:Y:S01]  /*40b0*/  IMAD.X R9, RZ, RZ, RZ, P0 ;  /* 0x000000ffff097224 */ /* 0x000fe200000e06ff */
[----:B------:R-:W-:Y:S01]  /*40c0*/  IADD3 RZ, P0, R5, R6, RZ ;  /* 0x0000000605ff7210 */ /* 0x000fe20007f1e0ff */
[----:B------:R-:W-:-:S04]  /*40d0*/  IMAD.MOV.U32 R8, RZ, RZ, R7 ;  /* 0x000000ffff087224 */ /* 0x000fc800078e0007 */
[----:B------:R-:W-:-:S08]  /*40e0*/  IMAD.WIDE.U32.X R8, R13, R11, R8, P0 ;  /* 0x0000000b0d087225 */ /* 0x000fd000000e0408 */
.L_x_69:
[----:B------:R-:W4:Y:S01]  /*40f0*/  LDC.64 R28, c[0x0][0x640] ;  /* 0x00019000ff1c7b82 */ /* 0x000f220000000a00 */
[-CC-:B0-----:R-:W-:Y:S01]  /*4100*/  SHF.R.U64 R49, R8, R0.reuse, R9.reuse ;  /* 0x0000000008317219 */ /* 0x181fe20000001209 */
[----:B---3--:R-:W-:Y:S01]  /*4110*/  IMAD.MOV R20, RZ, RZ, -R20 ;  /* 0x000000ffff147224 */ /* 0x008fe200078e0a14 */
[----:B------:R-:W-:Y:S01]  /*4120*/  SHF.R.U32.HI R0, RZ, R0, R9 ;  /* 0x00000000ff007219 */ /* 0x000fe20000011609 */
[----:B------:R-:W-:Y:S01]  /*4130*/  ULDC UR4, c[0x0][0x154] ;  /* 0x0000550000047ab9 */ /* 0x000fe20000000800 */
[----:B--2---:R-:W-:Y:S01]  /*4140*/  IADD3 R3, P0, RZ, -R49, RZ ;  /* 0x80000031ff037210 */ /* 0x004fe20007f1e0ff */
[----:B------:R-:W-:Y:S02]  /*4150*/  IMAD R21, R21, R20, R12 ;  /* 0x0000001415157224 */ /* 0x000fe400078e020c */
[----:B------:R-:W0:Y:S01]  /*4160*/  LDC R6, c[0x0][0x618] ;  /* 0x00018600ff067b82 */ /* 0x000e220000000800 */
[----:B------:R-:W-:Y:S02]  /*4170*/  IMAD.MOV.U32 R7, RZ, RZ, 0x1 ;  /* 0x00000001ff077424 */ /* 0x000fe400078e00ff */
[----:B-1----:R-:W-:-:S04]  /*4180*/  IMAD.X R5, RZ, RZ, ~R0, P0 ;  /* 0x000000ffff057224 */ /* 0x002fc800000e0e00 */
[-C--:B------:R-:W-:Y:S01]  /*4190*/  IMAD R0, R5, R14.reuse, RZ ;  /* 0x0000000e05007224 */ /* 0x080fe200078e02ff */
[----:B------:R-:W1:Y:S01]  /*41a0*/  LDC R8, c[0x0][0x608] ;  /* 0x00018200ff087b82 */ /* 0x000e620000000800 */
[----:B------:R-:W-:-:S04]  /*41b0*/  IMAD.WIDE.U32 R4, R3, R14, R16 ;  /* 0x0000000e03047225 */ /* 0x000fc800078e0010 */
[----:B------:R-:W-:Y:S01]  /*41c0*/  IMAD R3, R3, R15, R0 ;  /* 0x0000000f03037224 */ /* 0x000fe200078e0200 */
[----:B------:R-:W-:Y:S02]  /*41d0*/  I2FP.F32.U32 R0, R24 ;  /* 0x0000001800007245 */ /* 0x000fe40000201000 */
[----:B------:R-:W2:Y:S01]  /*41e0*/  LDC R26, c[0x0][0x658] ;  /* 0x00019600ff1a7b82 */ /* 0x000ea20000000800 */
[----:B------:R-:W-:Y:S01]  /*41f0*/  IMAD.IADD R3, R5, 0x1, R3 ;  /* 0x0000000105037824 */ /* 0x000fe200078e0203 */
[----:B----4-:R-:W-:Y:S01]  /*4200*/  ISETP.NE.U32.AND P0, PT, R28, RZ, PT ;  /* 0x000000ff1c00720c */ /* 0x010fe20003f05070 */
[----:B------:R-:W-:Y:S01]  /*4210*/  FMUL R0, R0, UR4 ;  /* 0x0000000400007c20 */ /* 0x000fe20008400000 */
[----:B------:R-:W-:Y:S02]  /*4220*/  IMAD.MOV.U32 R5, RZ, RZ, -0x1 ;  /* 0xffffffffff057424 */ /* 0x000fe400078e00ff */
[----:B------:R-:W-:Y:S01]  /*4230*/  ISETP.NE.AND.EX P0, PT, R29, RZ, PT, P0 ;  /* 0x000000ff1d00720c */ /* 0x000fe20003f05300 */
[----:B------:R3:W4:Y:S01]  /*4240*/  F2I.U32.TRUNC.NTZ R13, R0 ;  /* 0x00000000000d7305 */ /* 0x000722000020f000 */
[----:B------:R-:W3:Y:S01]  /*4250*/  LDC R15, c[0x0][0x148] ;  /* 0x00005200ff0f7b82 */ /* 0x000ee20000000800 */
[----:B0-----:R-:W-:-:S02]  /*4260*/  SHF.R.U64 R12, R4, R6, R3 ;  /* 0x00000006040c7219 */ /* 0x001fc40000001203 */
[----:B------:R-:W-:-:S05]  /*4270*/  SHF.R.U32.HI R3, RZ, R6, R3 ;  /* 0x00000006ff037219 */ /* 0x000fca0000011603 */
[----:B------:R-:W0:Y:S01]  /*4280*/  LDC R20, c[0x0][0x600] ;  /* 0x00018000ff147b82 */ /* 0x000e220000000800 */
[-CC-:B-1----:R-:W-:Y:S02]  /*4290*/  SHF.R.U64 R10, R12, R8.reuse, R3.reuse ;  /* 0x000000080c0a7219 */ /* 0x182fe40000001203 */
[----:B------:R-:W-:-:S05]  /*42a0*/  SHF.R.U32.HI R3, RZ, R8, R3 ;  /* 0x00000008ff037219 */ /* 0x000fca0000011603 */
[----:B------:R-:W1:Y:S01]  /*42b0*/  LDC R27, c[0x0][0x648] ;  /* 0x00019200ff1b7b82 */ /* 0x000e620000000800 */
[-C--:B--2---:R-:W-:Y:S02]  /*42c0*/  SHF.L.U32 R4, R5, R26.reuse, RZ ;  /* 0x0000001a05047219 */ /* 0x084fe400000006ff */
[-CC-:B------:R-:W-:Y:S02]  /*42d0*/  SHF.R.U64 R14, R10, R26.reuse, R3.reuse ;  /* 0x0000001a0a0e7219 */ /* 0x180fe40000001203 */
[----:B------:R-:W-:Y:S02]  /*42e0*/  SHF.R.U32.HI R5, RZ, R26, R3 ;  /* 0x0000001aff057219 */ /* 0x000fe40000011603 */
[----:B------:R-:W-:Y:S01]  /*42f0*/  LOP3.LUT R25, RZ, R4, RZ, 0x33, !PT ;  /* 0x00000004ff197212 */ /* 0x000fe200078e33ff */
[----:B------:R-:W2:Y:S01]  /*4300*/  LDC R30, c[0x0][0x638] ;  /* 0x00018e00ff1e7b82 */ /* 0x000ea20000000800 */
[----:B------:R-:W-:Y:S01]  /*4310*/  SHF.L.U32 R26, R7, R26, RZ ;  /* 0x0000001a071a7219 */ /* 0x000fe200000006ff */
[----:B------:R-:W-:-:S06]  /*4320*/  IMAD.MOV.U32 R4, RZ, RZ, R14 ;  /* 0x000000ffff047224 */ /* 0x000fcc00078e000e */
[----:B------:R-:W0:Y:S01]  /*4330*/  LDC R31, c[0x0][0x610] ;  /* 0x00018400ff1f7b82 */ /* 0x000e220000000800 */
[----:B----4-:R-:W-:Y:S05]  /*4340*/  @!P0 BRA `(.L_x_70) ;  /* 0x0000000000288947 */ /* 0x010fea0003800000 */
[----:B------:R-:W4:Y:S02]  /*4350*/  LDC R3, c[0x0][0x64c] ;  /* 0x00019300ff037b82 */ /* 0x000f240000000800 */
[----:B----4-:R-:W-:-:S05]  /*4360*/  IADD3 R3, P0, R14, R3, RZ ;  /* 0x000000030e037210 */ /* 0x010fca0007f1e0ff */
        /* <DEDUP_REMOVED lines=8> */
.L_x_70:
[----:B------:R-:W-:Y:S01]  /*43f0*/  ISETP.NE.AND P0, PT, R2, 0x1, PT ;  /* 0x000000010200780c */ /* 0x000fe20003f05270 */
[----:B0-----:R-:W-:Y:S01]  /*4400*/  VIADD R7, R20, 0xffffffff ;  /* 0xffffffff14077836 */ /* 0x001fe20000000000 */
[----:B-1-3--:R-:W-:Y:S01]  /*4410*/  SHF.R.U64 R0, R4, R27, R5 ;  /* 0x0000001b04007219 */ /* 0x00afe20000001205 */
[----:B------:R-:W-:Y:S01]  /*4420*/  IMAD.MOV R13, RZ, RZ, -R13 ;  /* 0x000000ffff0d7224 */ /* 0x000fe200078e0a0d */
[----:B------:R-:W-:Y:S01]  /*4430*/  LOP3.LUT R5, R10, R25, RZ, 0xc0, !PT ;  /* 0x000000190a057212 */ /* 0x000fe200078ec0ff */
[----:B------:R-:W-:Y:S01]  /*4440*/  IMAD.MOV.U32 R4, RZ, RZ, 0x1 ;  /* 0x00000001ff047424 */ /* 0x000fe200078e00ff */
[----:B------:R-:W-:Y:S01]  /*4450*/  LOP3.LUT R12, R12, R7, RZ, 0xc0, !PT ;  /* 0x000000070c0c7212 */ /* 0x000fe200078ec0ff */
[----:B------:R-:W-:Y:S02]  /*4460*/  IMAD.MOV R3, RZ, RZ, -R0 ;  /* 0x000000ffff037224 */ /* 0x000fe400078e0a00 */
[----:B------:R-:W-:Y:S02]  /*4470*/  IMAD R0, R26, R0, R5 ;  /* 0x000000001a007224 */ /* 0x000fe400078e0205 */
[----:B--2---:R-:W-:-:S02]  /*4480*/  IMAD R3, R3, R30, R14 ;  /* 0x0000001e03037224 */ /* 0x004fc400078e020e */
[----:B------:R-:W-:Y:S02]  /*4490*/  @P0 IMAD R21, R15, R13, R24 ;  /* 0x0000000d0f150224 */ /* 0x000fe400078e0218 */
[----:B------:R-:W-:Y:S01]  /*44a0*/  IMAD R5, R3, R20, R12 ;  /* 0x0000001403057224 */ /* 0x000fe200078e020c */
[----:B------:R-:W-:Y:S01]  /*44b0*/  PRMT R3, R4, 0x7610, R3 ;  /* 0x0000761004037816 */ /* 0x000fe20000000003 */
[----:B------:R-:W-:-:S05]  /*44c0*/  IMAD R0, R0, R31, R21 ;  /* 0x0000001f00007224 */ /* 0x000fca00078e0215 */
[----:B------:R-:W-:Y:S02]  /*44d0*/  SEL R51, R5, R0, !P0 ;  /* 0x0000000005337207 */ /* 0x000fe40004000000 */
[----:B------:R-:W-:-:S07]  /*44e0*/  SEL R0, R0, R5, !P0 ;  /* 0x0000000500007207 */ /* 0x000fce0004000000 */
.L_x_68:
[----:B------:R-:W-:Y:S01]  /*44f0*/  LOP3.LUT P0, RZ, R3, 0xff, RZ, 0xc0, !PT ;  /* 0x000000ff03ff7812 */ /* 0x000fe2000780c0ff */
[----:B------:R-:W-:-:S12]  /*4500*/  IMAD.MOV.U32 R50, RZ, RZ, R0 ;  /* 0x000000ffff327224 */ /* 0x000fd800078e0000 */
[----:B------:R-:W-:Y:S05]  /*4510*/  @P0 BRA `(.L_x_71) ;  /* 0xffffffc800b80947 */ /* 0x000fea000383ffff */
[----:B------:R-:W-:Y:S05]  /*4520*/  EXIT ;  /* 0x000000000000794d */ /* 0x000fea0003800000 */
.L_x_4:
[----:B0-----:R-:W-:Y:S01]  /*4530*/  ULDC.64 UR4, c[0x0][0x650] ;  /* 0x0001940000047ab9 */ /* 0x001fe20000000a00 */
        /* <DEDUP_REMOVED lines=25> */
.L_x_73:
[--C-:B------:R-:W-:Y:S01]  /*46d0*/  SHF.R.U64 R12, R10, R14, R11.reuse ;  /* 0x0000000e0a0c7219 */ /* 0x100fe2000000120b */
[----:B------:R-:W0:Y:S01]  /*46e0*/  LDC R22, c[0x0][0x618] ;  /* 0x00018600ff167b82 */ /* 0x000e220000000800 */
[----:B------:R-:W-:Y:S01]  /*46f0*/  I2FP.F32.U32 R6, R4 ;  /* 0x0000000400067245 */ /* 0x000fe20000201000 */
[----:B------:R-:W-:Y:S01]  /*4700*/  ULDC UR4, c[0x0][0x150] ;  /* 0x0000540000047ab9 */ /* 0x000fe20000000800 */
[----:B------:R-:W-:Y:S02]  /*4710*/  SHF.R.U32.HI R5, RZ, R14, R11 ;  /* 0x0000000eff057219 */ /* 0x000fe4000001160b */
[----:B------:R-:W-:Y:S01]  /*4720*/  IADD3 R9, P0, RZ, -R12, RZ ;  /* 0x8000000cff097210 */ /* 0x000fe20007f1e0ff */
[----:B------:R-:W-:Y:S01]  /*4730*/  FMUL R11, R6, UR4 ;  /* 0x00000004060b7c20 */ /* 0x000fe20008400000 */
[----:B------:R-:W-:Y:S01]  /*4740*/  ULDC UR4, c[0x0][0x154] ;  /* 0x0000550000047ab9 */ /* 0x000fe20000000800 */
[----:B------:R-:W1:Y:S02]  /*4750*/  LDC.64 R24, c[0x0][0x640] ;  /* 0x00019000ff187b82 */ /* 0x000e640000000a00 */
[----:B------:R-:W-:-:S02]  /*4760*/  IMAD.X R5, RZ, RZ, ~R5, P0 ;  /* 0x000000ffff057224 */ /* 0x000fc400000e0e05 */
[----:B------:R-:W2:Y:S01]  /*4770*/  F2I.U32.TRUNC.NTZ R11, R11 ;  /* 0x0000000b000b7305 */ /* 0x000ea2000020f000 */
[----:B------:R-:W-:-:S03]  /*4780*/  IMAD.WIDE.U32 R6, R9, R20, R16 ;  /* 0x0000001409067225 */ /* 0x000fc600078e0010 */
[----:B------:R-:W3:Y:S01]  /*4790*/  LDC R13, c[0x0][0x144] ;  /* 0x00005100ff0d7b82 */ /* 0x000ee20000000800 */
[----:B------:R-:W-:-:S04]  /*47a0*/  IMAD R8, R5, R20, RZ ;  /* 0x0000001405087224 */ /* 0x000fc800078e02ff */
[----:B------:R-:W-:Y:S02]  /*47b0*/  IMAD R5, R9, R21, R8 ;  /* 0x0000001509057224 */ /* 0x000fe400078e0208 */
[----:B------:R-:W-:Y:S01]  /*47c0*/  IMAD.MOV.U32 R8, RZ, RZ, -0x1 ;  /* 0xffffffffff087424 */ /* 0x000fe200078e00ff */
[----:B------:R-:W4:Y:S01]  /*47d0*/  LDC R14, c[0x0][0x608] ;  /* 0x00018200ff0e7b82 */ /* 0x000f220000000800 */
[----:B------:R-:W-:Y:S01]  /*47e0*/  IMAD.IADD R5, R7, 0x1, R5 ;  /* 0x0000000107057824 */ /* 0x000fe200078e0205 */
[----:B------:R-:W-:-:S04]  /*47f0*/  I2FP.F32.U32 R7, R3 ;  /* 0x0000000300077245 */ /* 0x000fc80000201000 */
[-C--:B0-----:R-:W-:Y:S01]  /*4800*/  SHF.R.U64 R10, R6, R22.reuse, R5 ;  /* 0x00000016060a7219 */ /* 0x081fe20000001205 */
[----:B--2---:R-:W-:Y:S01]  /*4810*/  IMAD.MOV R6, RZ, RZ, -R11 ;  /* 0x000000ffff067224 */ /* 0x004fe200078e0a0b */
[----:B------:R-:W0:Y:S01]  /*4820*/  LDC R9, c[0x0][0x658] ;  /* 0x00019600ff097b82 */ /* 0x000e220000000800 */
[----:B-1----:R-:W-:Y:S01]  /*4830*/  ISETP.NE.U32.AND P0, PT, R24, RZ, PT ;  /* 0x000000ff1800720c */ /* 0x002fe20003f05070 */
[----:B------:R-:W-:Y:S01]  /*4840*/  FMUL R7, R7, UR4 ;  /* 0x0000000407077c20 */ /* 0x000fe20008400000 */
[----:B------:R-:W-:Y:S02]  /*4850*/  SHF.R.U32.HI R5, RZ, R22, R5 ;  /* 0x00000016ff057219 */ /* 0x000fe40000011605 */
[----:B------:R-:W-:-:S03]  /*4860*/  ISETP.NE.AND.EX P0, PT, R25, RZ, PT, P0 ;  /* 0x000000ff1900720c */ /* 0x000fc60003f05300 */
[----:B------:R-:W1:Y:S01]  /*4870*/  LDC R20, c[0x0][0x148] ;  /* 0x00005200ff147b82 */ /* 0x000e620000000800 */
[----:B---3--:R-:W-:Y:S02]  /*4880*/  IMAD R23, R13, R6, R4 ;  /* 0x000000060d177224 */ /* 0x008fe400078e0204 */
[----:B------:R-:W-:-:S05]  /*4890*/  IMAD.MOV.U32 R6, RZ, RZ, 0x1 ;  /* 0x00000001ff067424 */ /* 0x000fca00078e00ff */
[----:B------:R-:W2:Y:S01]  /*48a0*/  LDC R21, c[0x0][0x600] ;  /* 0x00018000ff157b82 */ /* 0x000ea20000000800 */
[-CC-:B----4-:R-:W-:Y:S02]  /*48b0*/  SHF.R.U64 R13, R10, R14.reuse, R5.reuse ;  /* 0x0000000e0a0d7219 */ /* 0x190fe40000001205 */
[----:B------:R-:W-:Y:S02]  /*48c0*/  SHF.R.U32.HI R4, RZ, R14, R5 ;  /* 0x0000000eff047219 */ /* 0x000fe40000011605 */
[----:B------:R3:W4:Y:S03]  /*48d0*/  F2I.U32.TRUNC.NTZ R14, R7 ;  /* 0x00000007000e7305 */ /* 0x000726000020f000 */
[----:B------:R-:W1:Y:S01]  /*48e0*/  LDC R26, c[0x0][0x648] ;  /* 0x00019200ff1a7b82 */ /* 0x000e620000000800 */
[-C--:B0-----:R-:W-:Y:S02]  /*48f0*/  SHF.R.U64 R15, R13, R9.reuse, R4 ;  /* 0x000000090d0f7219 */ /* 0x081fe40000001204 */
[----:B------:R-:W-:-:S02]  /*4900*/  SHF.L.U32 R8, R8, R9, RZ ;  /* 0x0000000908087219 */ /* 0x000fc400000006ff */
[-C--:B------:R-:W-:Y:S01]  /*4910*/  SHF.R.U32.HI R5, RZ, R9.reuse, R4 ;  /* 0x00000009ff057219 */ /* 0x080fe20000011604 */
[----:B------:R-:W-:Y:S01]  /*4920*/  IMAD.MOV.U32 R4, RZ, RZ, R15 ;  /* 0x000000ffff047224 */ /* 0x000fe200078e000f */
[----:B------:R-:W-:Y:S01]  /*4930*/  SHF.L.U32 R22, R6, R9, RZ ;  /* 0x0000000906167219 */ /* 0x000fe200000006ff */
[----:B------:R-:W0:Y:S01]  /*4940*/  LDC R27, c[0x0][0x638] ;  /* 0x00018e00ff1b7b82 */ /* 0x000e220000000800 */
[----:B------:R-:W-:-:S07]  /*4950*/  LOP3.LUT R28, RZ, R8, RZ, 0x33, !PT ;  /* 0x00000008ff1c7212 */ /* 0x000fce00078e33ff */
        /* <DEDUP_REMOVED lines=12> */
.L_x_74:
[----:B------:R-:W-:Y:S01]  /*4a20*/  ISETP.NE.AND P0, PT, R2, 0x1, PT ;  /* 0x000000010200780c */ /* 0x000fe20003f05270 */
[----:B--2---:R-:W-:Y:S01]  /*4a30*/  VIADD R7, R21, 0xffffffff ;  /* 0xffffffff15077836 */ /* 0x004fe20000000000 */
[----:B-1----:R-:W-:Y:S01]  /*4a40*/  SHF.R.U64 R5, R4, R26, R5 ;  /* 0x0000001a04057219 */ /* 0x002fe20000001205 */
[----:B------:R-:W-:Y:S01]  /*4a50*/  IMAD.MOV R14, RZ, RZ, -R14 ;  /* 0x000000ffff0e7224 */ /* 0x000fe200078e0a0e */
[----:B------:R-:W-:Y:S01]  /*4a60*/  LOP3.LUT R4, R13, R28, RZ, 0xc0, !PT ;  /* 0x0000001c0d047212 */ /* 0x000fe200078ec0ff */
[----:B------:R-:W-:Y:S01]  /*4a70*/  IMAD.MOV.U32 R8, RZ, RZ, R12 ;  /* 0x000000ffff087224 */ /* 0x000fe200078e000c */
[----:B------:R-:W-:Y:S01]  /*4a80*/  LOP3.LUT R10, R10, R7, RZ, 0xc0, !PT ;  /* 0x000000070a0a7212 */ /* 0x000fe200078ec0ff */
[----:B------:R-:W-:Y:S02]  /*4a90*/  IMAD.MOV R6, RZ, RZ, -R5 ;  /* 0x000000ffff067224 */ /* 0x000fe400078e0a05 */
[----:B------:R-:W-:-:S04]  /*4aa0*/  IMAD R4, R22, R5, R4 ;  /* 0x0000000516047224 */ /* 0x000fc800078e0204 */
[----:B------:R-:W-:Y:S02]  /*4ab0*/  @P0 IMAD R23, R20, R14, R3 ;  /* 0x0000000e14170224 */ /* 0x000fe400078e0203 */
[----:B0-----:R-:W-:Y:S02]  /*4ac0*/  IMAD R3, R6, R27, R15 ;  /* 0x0000001b06037224 */ /* 0x001fe400078e020f */
[----:B------:R-:W-:Y:S02]  /*4ad0*/  IMAD R7, R4, R29, R23 ;  /* 0x0000001d04077224 */ /* 0x000fe400078e0217 */
[----:B------:R-:W-:Y:S02]  /*4ae0*/  IMAD R4, R3, R21, R10 ;  /* 0x0000001503047224 */ /* 0x000fe400078e020a */
[----:B------:R-:W-:-:S03]  /*4af0*/  IMAD.MOV.U32 R6, RZ, RZ, 0x1 ;  /* 0x00000001ff067424 */ /* 0x000fc600078e00ff */
[----:B------:R-:W-:Y:S02]  /*4b00*/  SEL R9, R4, R7, !P0 ;  /* 0x0000000704097207 */ /* 0x000fe40004000000 */
[----:B------:R-:W-:-:S07]  /*4b10*/  SEL R7, R7, R4, !P0 ;  /* 0x0000000407077207 */ /* 0x000fce0004000000 */
.L_x_72:
[----:B------:R-:W-:-:S08]  /*4b20*/  NOP ;  /* 0x0000000000007918 */ /* 0x000fd00000000000 */
[----:B------:R-:W0:-:S00]  /*4b30*/  USETMAXREG.DEALLOC.CTAPOOL 0x28 ;  /* 0x00000028000079c8 */ /* 0x000e0000080e0500 */
[----:B0-----:R-:W-:-:S13]  /*4b40*/  ISETP.NE.AND P0, PT, R0, RZ, PT ;  /* 0x000000ff0000720c */ /* 0x001fda0003f05270 */
[----:B------:R-:W-:Y:S05]  /*4b50*/  @P0 EXIT ;  /* 0x000000000000094d */ /* 0x000fea0003800000 */
[----:B------:R-:W-:Y:S01]  /*4b60*/  LOP3.LUT P0, RZ, R6, 0xff, RZ, 0xc0, !PT ;  /* 0x000000ff06ff7812 */ /* 0x000fe2000780c0ff */
[----:B------:R-:W-:Y:S02]  /*4b70*/  IMAD.MOV.U32 R0, RZ, RZ, 0x1 ;  /* 0x00000001ff007424 */ /* 0x000fe400078e00ff */
[----:B------:R-:W-:-:S10]  /*4b80*/  IMAD.MOV.U32 R12, RZ, RZ, RZ ;  /* 0x000000ffff0c7224 */ /* 0x000fd400078e00ff */
[----:B------:R-:W-:Y:S05]  /*4b90*/  @!P0 BRA `(.L_x_75) ;  /* 0x0000000c00308947 */ /* 0x000fea0003800000 */
[----:B------:R-:W0:Y:S01]  /*4ba0*/  LDC R0, c[0x0][0x28c] ;  /* 0x0000a300ff007b82 */ /* 0x000e220000000800 */
[----:B------:R-:W-:Y:S01]  /*4bb0*/  ULDC UR5, c[0x0][0x600] ;  /* 0x0001800000057ab9 */ /* 0x000fe20000000800 */
[----:B------:R-:W-:Y:S01]  /*4bc0*/  ULDC UR4, c[0x0][0xc] ;  /* 0x0000030000047ab9 */ /* 0x000fe20000000800 */
[----:B------:R-:W-:Y:S01]  /*4bd0*/  UIADD3 UR16, UR5, -0x1, URZ ;  /* 0xffffffff05107890 */ /* 0x000fe2000fffe03f */
[C---:B------:R-:W-:Y:S01]  /*4be0*/  LOP3.LUT P2, RZ, R18.reuse, 0x7f, RZ, 0xc0, !PT ;  /* 0x0000007f12ff7812 */ /* 0x040fe2000784c0ff */
[----:B------:R-:W-:Y:S01]  /*4bf0*/  ULDC UR6, c[0x0][0x658] ;  /* 0x0001960000067ab9 */ /* 0x000fe20000000800 */
[----:B------:R-:W-:Y:S01]  /*4c00*/  ULDC UR5, c[0x0][0x10] ;  /* 0x0000040000057ab9 */ /* 0x000fe20000000800 */
[----:B------:R-:W-:Y:S01]  /*4c10*/  UMOV UR7, 0xffffffff ;  /* 0xffffffff00077882 */ /* 0x000fe20000000000 */
[----:B------:R-:W-:Y:S01]  /*4c20*/  UMOV UR8, 0x1 ;  /* 0x0000000100087882 */ /* 0x000fe20000000000 */
[----:B------:R-:W-:Y:S01]  /*4c30*/  UIMAD.WIDE.U32 UR4, UR4, UR5, URZ ;  /* 0x00000005040472a5 */ /* 0x000fe2000f8e003f */
[----:B------:R-:W-:Y:S01]  /*4c40*/  LOP3.LUT P0, RZ, R18, 0x1f, RZ, 0xc0, !PT ;  /* 0x0000001f12ff7812 */ /* 0x000fe2000780c0ff */
[----:B------:R-:W-:Y:S01]  /*4c50*/  USHF.L.U32 UR7, UR7, UR6, URZ ;  /* 0x0000000607077299 */ /* 0x000fe2000800063f */
[----:B------:R-:W-:Y:S01]  /*4c60*/  BSSY B0, `(.L_x_75) ;  /* 0x00000bf000007945 */ /* 0x000fe20003800000 */
[----:B------:R-:W-:Y:S01]  /*4c70*/  USHF.L.U32 UR18, UR8, UR6, URZ ;  /* 0x0000000608127299 */ /* 0x000fe2000800063f */
[----:B------:R-:W-:Y:S01]  /*4c80*/  IMAD.MOV.U32 R13, RZ, RZ, 0x1 ;  /* 0x00000001ff0d7424 */ /* 0x000fe200078e00ff */
[----:B------:R-:W-:Y:S01]  /*4c90*/  LOP3.LUT R11, R19, 0x2, RZ, 0xfc, !PT ;  /* 0x00000002130b7812 */ /* 0x000fe200078efcff */
[----:B------:R-:W-:Y:S01]  /*4ca0*/  ULDC UR6, c[0x0][0x14] ;  /* 0x0000050000067ab9 */ /* 0x000fe20000000800 */
[----:B------:R-:W-:Y:S01]  /*4cb0*/  PLOP3.LUT P0, PT, P0, P2, PT, 0x8a, 0x0 ;  /* 0x000000000000781c */ /* 0x000fe20000705172 */
[----:B------:R-:W-:Y:S01]  /*4cc0*/  UIMAD.WIDE.U32 UR20, UR4, UR6, URZ ;  /* 0x00000006041472a5 */ /* 0x000fe2000f8e003f */
[----:B------:R-:W-:Y:S01]  /*4cd0*/  IMAD.MOV.U32 R12, RZ, RZ, RZ ;  /* 0x000000ffff0c7224 */ /* 0x000fe200078e00ff */
[----:B------:R-:W-:-:S02]  /*4ce0*/  UIMAD UR13, UR5, UR6, URZ ;  /* 0x00000006050d72a4 */ /* 0x000fc4000f8e023f */
[----:B------:R-:W-:Y:S01]  /*4cf0*/  ULOP3.LUT UR17, URZ, UR7, URZ, 0x33, !UPT ;  /* 0x000000073f117292 */ /* 0x000fe2000f8e333f */
[----:B0-----:R-:W-:Y:S01]  /*4d00*/  VIADD R0, R0, 0x1f ;  /* 0x0000001f00007836 */ /* 0x001fe20000000000 */
[----:B------:R-:W-:Y:S01]  /*4d10*/  UIADD3 UR13, UR21, UR13, URZ ;  /* 0x0000000d150d7290 */ /* 0x000fe2000fffe03f */
[----:B------:R-:W-:-:S03]  /*4d20*/  ULDC.64 UR22, c[0x0][0x198] ;  /* 0x0000660000167ab9 */ /* 0x000fc60000000a00 */
[----:B------:R-:W-:-:S04]  /*4d30*/  SHF.R.S32.HI R3, RZ, 0x1f, R0 ;  /* 0x0000001fff037819 */ /* 0x000fc80000011400 */
[----:B------:R-:W-:Y:S01]  /*4d40*/  LEA.HI R3, R3, R0, RZ, 0x5 ;  /* 0x0000000003037211 */ /* 0x000fe200078f28ff */
[----:B------:R-:W-:-:S03]  /*4d50*/  IMAD.MOV.U32 R0, RZ, RZ, 0x1 ;  /* 0x00000001ff007424 */ /* 0x000fc600078e00ff */
[----:B------:R-:W-:-:S05]  /*4d60*/  SHF.R.S32.HI R3, RZ, 0x5, R3 ;  /* 0x00000005ff037819 */ /* 0x000fca0000011403 */
[----:B------:R-:W-:-:S07]  /*4d70*/  VIADD R10, R3, 0x1 ;  /* 0x00000001030a7836 */ /* 0x000fce0000000000 */
.L_x_87:
[----:B------:R-:W-:-:S03]  /*4d80*/  UMOV UR4, 0xffffffff ;  /* 0xffffffff00047882 */ /* 0x000fc60000000000 */
[----:B------:R-:W-:Y:S05]  /*4d90*/  BRA.DIV UR4, `(.L_x_76) ;  /* 0x0000001204507947 */ /* 0x000fea000b800000 */
[----:B------:R-:W-:-:S13]  /*4da0*/  ELECT P6, URZ, PT ;  /* 0x00000000003f782f */ /* 0x000fda00038c0000 */
.L_x_103:
[----:B------:R-:W0:Y:S01]  /*4db0*/  LDC R4, c[0x0][0x28c] ;  /* 0x0000a300ff047b82 */ /* 0x000e220000000800 */
[----:B------:R-:W-:Y:S01]  /*4dc0*/  BSSY B1, `(.L_x_77) ;  /* 0x0000037000017945 */ /* 0x000fe20003800000 */
[----:B0-----:R-:W-:-:S13]  /*4dd0*/  ISETP.LT.OR P6, PT, R4, 0x1, !P6 ;  /* 0x000000010400780c */ /* 0x001fda00077c1670 */
[----:B------:R-:W-:Y:S05]  /*4de0*/  @P6 BRA `(.L_x_78) ;  /* 0x0000000000d06947 */ /* 0x000fea0003800000 */
[----:B------:R-:W-:Y:S02]  /*4df0*/  IMAD.SHL.U32 R15, R9, 0x10, RZ ;  /* 0x00000010090f7824 */ /* 0x000fe400078e00ff */
[----:B------:R-:W-:Y:S02]  /*4e00*/  IMAD R18, R7, 0x180, RZ ;  /* 0x0000018007127824 */ /* 0x000fe400078e02ff */
[----:B------:R-:W-:Y:S02]  /*4e10*/  IMAD.MOV.U32 R20, RZ, RZ, RZ ;  /* 0x000000ffff147224 */ /* 0x000fe400078e00ff */
[----:B------:R-:W-:Y:S02]  /*4e20*/  IMAD.MOV.U32 R4, RZ, RZ, R10 ;  /* 0x000000ffff047224 */ /* 0x000fe400078e000a */
[----:B------:R-:W-:Y:S02]  /*4e30*/  IMAD.MOV.U32 R5, RZ, RZ, R0 ;  /* 0x000000ffff057224 */ /* 0x000fe400078e0000 */
[----:B------:R-:W-:-:S07]  /*4e40*/  IMAD.MOV.U32 R6, RZ, RZ, R12 ;  /* 0x000000ffff067224 */ /* 0x000fce00078e000c */
.L_x_82:
[----:B------:R-:W0:Y:S01]  /*4e50*/  S2R R14, SR_CgaCtaId ;  /* 0x00000000000e7919 */ /* 0x000e220000008800 */
[----:B------:R-:W-:Y:S01]  /*4e60*/  MOV R7, 0x400 ;  /* 0x0000040000077802 */ /* 0x000fe20000000f00 */
[----:B------:R-:W1:Y:S03]  /*4e70*/  @!P2 LDC R9, c[0x0][0x500] ;  /* 0x00014000ff09ab82 */ /* 0x000e660000000800 */
[----:B0-----:R-:W-:Y:S02]  /*4e80*/  LEA R21, R14, R7, 0x18 ;  /* 0x000000070e157211 */ /* 0x001fe400078ec0ff */
[----:B------:R-:W-:-:S03]  /*4e90*/  SHF.L.U32 R7, R5, 0x1f, RZ ;  /* 0x0000001f05077819 */ /* 0x000fc600000006ff */
[----:B------:R-:W-:-:S04]  /*4ea0*/  IMAD R14, R6, 0x8, R21 ;  /* 0x00000008060e7824 */ /* 0x000fc800078e0215 */
[----:B------:R-:W0:Y:S02]  /*4eb0*/  SYNCS.PHASECHK.TRANS64.TRYWAIT P1, [R14+URZ+0x48], R7 ;  /* 0x000048070e0075a7 */ /* 0x000e24000802017f */
[----:B01----:R-:W-:Y:S05]  /*4ec0*/  @!P1 BRA `(.L_x_79) ;  /* 0x0000001000249947 */ /* 0x003fea0003800000 */
.L_x_104:
[----:B0-----:R-:W-:Y:S01]  /*4ed0*/  PRMT R7, R11, 0x9910, RZ ;  /* 0x000099100b077816 */ /* 0x001fe200000000ff */
[----:B------:R0:W-:Y:S03]  /*4ee0*/  @!P2 SYNCS.ARRIVE.TRANS64 RZ, [R14+URZ], R9 ;  /* 0x000000090effa9a7 */ /* 0x0001e6000800003f */
[----:B------:R-:W-:-:S13]  /*4ef0*/  ISETP.NE.AND P1, PT, R7, 0x2, PT ;  /* 0x000000020700780c */ /* 0x000fda0003f25270 */
[----:B0-----:R-:W-:Y:S05]  /*4f00*/  @P1 BRA `(.L_x_80) ;  /* 0x0000000000041947 */ /* 0x001fea0003800000 */
[----:B------:R-:W-:Y:S01]  /*4f10*/  BPT.TRAP 0x1 ;  /* 0x000000040000795c */ /* 0x000fe20000300000 */
.L_x_80:
[----:B------:R-:W-:Y:S05]  /*4f20*/  @P0 BRA `(.L_x_81) ;  /* 0x0000000000040947 */ /* 0x000fea0003800000 */
[----:B------:R-:W-:Y:S01]  /*4f30*/  BPT.TRAP 0x1 ;  /* 0x000000040000795c */ /* 0x000fe20000300000 */
.L_x_81:
[--C-:B------:R-:W-:Y:S01]  /*4f40*/  IMAD R7, R6, 0x6000, R21.reuse ;  /* 0x0000600006077824 */ /* 0x100fe200078e0215 */
[----:B------:R-:W-:Y:S01]  /*4f50*/  R2UR UR9, R14 ;  /* 0x000000000e0972ca */ /* 0x000fe200000e0000 */
[----:B------:R-:W-:Y:S01]  /*4f60*/  IMAD R21, R6, 0x400, R21 ;  /* 0x0000040006157824 */ /* 0x000fe200078e0215 */
[----:B------:R-:W-:Y:S01]  /*4f70*/  UIADD3 UR4, UP0, UR22, 0xf0, URZ ;  /* 0x000000f016047890 */ /* 0x000fe2000ff1e03f */
[----:B------:R-:W-:Y:S01]  /*4f80*/  VIADD R4, R4, 0xffffffff ;  /* 0xffffffff04047836 */ /* 0x000fe20000000000 */
[----:B------:R-:W-:Y:S01]  /*4f90*/  R2UR UR5, R7 ;  /* 0x00000000070572ca */ /* 0x000fe200000e0000 */
[----:B------:R-:W-:Y:S01]  /*4fa0*/  UIADD3 UR24, UP1, UR22, 0x1f0, URZ ;  /* 0x000001f016187890 */ /* 0x000fe2000ff3e03f */
[----:B------:R-:W-:Y:S01]  /*4fb0*/  R2UR UR8, R21 ;  /* 0x00000000150872ca */ /* 0x000fe200000e0000 */
[----:B------:R-:W-:Y:S01]  /*4fc0*/  VIADD R6, R6, 0x1 ;  /* 0x0000000106067836 */ /* 0x000fe20000000000 */
[----:B------:R-:W-:Y:S01]  /*4fd0*/  R2UR UR11, R18 ;  /* 0x00000000120b72ca */ /* 0x000fe200000e0000 */
[----:B------:R-:W-:Y:S01]  /*4fe0*/  UIADD3.X UR25, URZ, UR23, URZ, UP1, !UPT ;  /* 0x000000173f197290 */ /* 0x000fe20008ffe43f */
[----:B------:R-:W-:Y:S01]  /*4ff0*/  R2UR UR10, R20 ;  /* 0x00000000140a72ca */ /* 0x000fe200000e0000 */
[----:B------:R-:W-:Y:S01]  /*5000*/  UMOV UR6, 0x0 ;  /* 0x0000000000067882 */ /* 0x000fe20000000000 */
[----:B------:R-:W-:Y:S01]  /*5010*/  R2UR UR12, R8 ;  /* 0x00000000080c72ca */ /* 0x000fe200000e0000 */
[----:B------:R-:W-:Y:S01]  /*5020*/  UMOV UR7, 0x10000000 ;  /* 0x1000000000077882 */ /* 0x000fe20000000000 */
[----:B------:R-:W-:Y:S01]  /*5030*/  R2UR UR19, R15 ;  /* 0x000000000f1372ca */ /* 0x000fe200000e0000 */
[----:B------:R-:W-:Y:S01]  /*5040*/  VIADD R20, R20, 0x20 ;  /* 0x0000002014147836 */ /* 0x000fe20000000000 */
[----:B------:R-:W-:Y:S01]  /*5050*/  ISETP.GT.AND P3, PT, R4, 0x1, PT ;  /* 0x000000010400780c */ /* 0x000fe20003f64270 */
[----:B------:R-:W-:Y:S01]  /*5060*/  UIADD3 UR14, UR5, 0x180, URZ ;  /* 0x00000180050e7890 */ /* 0x000fe2000fffe03f */
[----:B------:R-:W-:Y:S01]  /*5070*/  ISETP.NE.AND P1, PT, R6, 0x9, PT ;  /* 0x000000090600780c */ /* 0x000fe20003f25270 */
[----:B------:R-:W-:-:S02]  /*5080*/  UIADD3.X UR5, URZ, UR23, URZ, UP0, !UPT ;  /* 0x000000173f057290 */ /* 0x000fc400087fe43f */
[----:B------:R-:W-:Y:S01]  /*5090*/  UIADD3 UR15, UR8, 0x36180, URZ ;  /* 0x00036180080f7890 */ /* 0x000fe2000fffe03f */
[----:B------:R-:W-:Y:S02]  /*50a0*/  SEL R14, RZ, 0x1, P1 ;  /* 0x00000001ff0e7807 */ /* 0x000fe40000800000 */
[----:B------:R-:W-:Y:S01]  /*50b0*/  UMOV UR8, UR14 ;  /* 0x0000000e00087c82 */ /* 0x000fe20008000000 */
[----:B------:R-:W-:Y:S02]  /*50c0*/  SEL R6, R6, RZ, P1 ;  /* 0x000000ff06067207 */ /* 0x000fe40000800000 */
[----:B------:R-:W-:Y:S01]  /*50d0*/  LOP3.LUT R5, R5, R14, RZ, 0x3c, !PT ;  /* 0x0000000e05057212 */ /* 0x000fe200078e3cff */
[----:B------:R0:W-:Y:S02]  /*50e0*/  UTMALDG.3D [UR8], [UR4], desc[UR6] ;  /* 0x00000608040075b4 */ /* 0x0001e40008011000 */
[----:B0-----:R-:W-:Y:S01]  /*50f0*/  UMOV UR8, UR15 ;  /* 0x0000000f00087c82 */ /* 0x001fe20008000000 */
[----:B------:R-:W-:-:S02]  /*5100*/  UMOV UR11, UR19 ;  /* 0x00000013000b7c82 */ /* 0x000fc40008000000 */
[----:B------:R0:W-:Y:S02]  /*5110*/  UTMALDG.3D [UR8], [UR24], desc[UR6] ;  /* 0x00000608180075b4 */ /* 0x0001e40008011000 */
[----:B0-----:R-:W-:Y:S05]  /*5120*/  @P3 BRA `(.L_x_82) ;  /* 0xfffffffc00483947 */ /* 0x001fea000383ffff */
.L_x_78:
[----:B------:R-:W-:Y:S05]  /*5130*/  BSYNC B1 ;  /* 0x0000000000017941 */ /* 0x000fea0003800000 */
.L_x_77:
[----:B------:R-:W-:Y:S01]  /*5140*/  LOP3.LUT P3, RZ, R13, 0xff, RZ, 0xc0, !PT ;  /* 0x000000ff0dff7812 */ /* 0x000fe2000786c0ff */
[----:B------:R-:W-:Y:S01]  /*5150*/  IMAD.IADD R12, R3, 0x1, R12 ;  /* 0x00000001030c7824 */ /* 0x000fe200078e020c */
[----:B------:R-:W-:Y:S01]  /*5160*/  IADD3 R16, P4, R16, UR20, RZ ;  /* 0x0000001410107c10 */ /* 0x000fe2000ff9e0ff */
[----:B------:R-:W-:Y:S01]  /*5170*/  ULDC.64 UR4, c[0x0][0x650] ;  /* 0x0001940000047ab9 */ /* 0x000fe20000000a00 */
[----:B------:R-:W-:Y:S01]  /*5180*/  BSSY B1, `(.L_x_83) ;  /* 0x000006a000017945 */ /* 0x000fe20003800000 */
[----:B------:R-:W-:Y:S01]  /*5190*/  IMAD.MOV.U32 R9, RZ, RZ, -0x1 ;  /* 0xffffffffff097424 */ /* 0x000fe200078e00ff */
[----:B------:R-:W-:Y:S01]  /*51a0*/  ISETP.GT.U32.AND P1, PT, R12, 0x8, PT ;  /* 0x000000080c00780c */ /* 0x000fe20003f24070 */
[----:B------:R-:W-:Y:S01]  /*51b0*/  IMAD.MOV.U32 R8, RZ, RZ, -0x1 ;  /* 0xffffffffff087424 */ /* 0x000fe200078e00ff */
[----:B------:R-:W-:Y:S02]  /*51c0*/  IADD3.X R17, R17, UR13, RZ, P4, !PT ;  /* 0x0000000d11117c10 */ /* 0x000fe4000a7fe4ff */
[----:B------:R-:W-:-:S02]  /*51d0*/  ISETP.LT.U32.AND P1, PT, R3, 0x9, P1 ;  /* 0x000000090300780c */ /* 0x000fc40000f21070 */
[----:B------:R-:W-:Y:S01]  /*51e0*/  PRMT R13, RZ, 0x7610, R13 ;  /* 0x00007610ff0d7816 */ /* 0x000fe2000000000d */
[----:B------:R-:W0:Y:S01]  /*51f0*/  @P3 S2R R5, SR_CgaCtaId ;  /* 0x0000000000053919 */ /* 0x000e220000008800 */
[----:B------:R-:W-:-:S04]  /*5200*/  @P3 MOV R4, 0x400 ;  /* 0x0000040000043802 */ /* 0x000fc80000000f00 */
[----:B0-----:R-:W-:Y:S01]  /*5210*/  @P3 LEA R6, R5, R4, 0x18 ;  /* 0x0000000405063211 */ /* 0x001fe200078ec0ff */
[----:B------:R-:W-:-:S03]  /*5220*/  IMAD.WIDE.U32 R4, R12, 0x38e38e39, RZ ;  /* 0x38e38e390c047825 */ /* 0x000fc600078e00ff */
[----:B------:R0:W-:Y:S01]  /*5230*/  @P3 SYNCS.ARRIVE.TRANS64.A1T0 RZ, [R6+URZ+0xa8], RZ ;  /* 0x0000a8ff06ff39a7 */ /* 0x0001e2000810003f */
[----:B------:R-:W-:Y:S02]  /*5240*/  ISETP.GE.U32.AND P3, PT, R3, 0x9, PT ;  /* 0x000000090300780c */ /* 0x000fe40003f66070 */
[----:B------:R-:W-:Y:S02]  /*5250*/  SHF.R.U32.HI R7, RZ, 0x1, R5 ;  /* 0x00000001ff077819 */ /* 0x000fe40000011605 */
[----:B------:R-:W-:Y:S02]  /*5260*/  SEL R5, RZ, 0x1, !P1 ;  /* 0x00000001ff057807 */ /* 0x000fe40004800000 */
[----:B------:R-:W-:Y:S01]  /*5270*/  ISETP.GE.U32.AND P1, PT, R16, UR4, PT ;  /* 0x0000000410007c0c */ /* 0x000fe2000bf26070 */
[----:B------:R-:W-:Y:S01]  /*5280*/  IMAD R12, R7, -0x9, R12 ;  /* 0xfffffff7070c7824 */ /* 0x000fe200078e020c */
[----:B------:R-:W-:Y:S02]  /*5290*/  LOP3.LUT R0, R0, R5, RZ, 0x3c, !PT ;  /* 0x0000000500007212 */ /* 0x000fe400078e3cff */
[----:B------:R-:W-:-:S02]  /*52a0*/  ISETP.GE.U32.AND.EX P1, PT, R17, UR5, PT, P1 ;  /* 0x0000000511007c0c */ /* 0x000fc4000bf26110 */
[----:B------:R-:W-:Y:S02]  /*52b0*/  PRMT R4, RZ, 0x7610, R4 ;  /* 0x00007610ff047816 */ /* 0x000fe40000000004 */
[----:B------:R-:W-:Y:S01]  /*52c0*/  @P3 LOP3.LUT R0, R0, 0x1, R7, 0x78, !PT ;  /* 0x0000000100003812 */ /* 0x000fe200078e7807 */
[----:B------:R-:W-:-:S08]  /*52d0*/  IMAD.MOV.U32 R7, RZ, RZ, -0x1 ;  /* 0xffffffffff077424 */ /* 0x000fd000078e00ff */
[----:B0-----:R-:W-:Y:S05]  /*52e0*/  @P1 BRA `(.L_x_84) ;  /* 0x00000004004c1947 */ /* 0x001fea0003800000 */
[----:B------:R-:W-:Y:S01]  /*52f0*/  ULDC.64 UR4, c[0x0][0x628] ;  /* 0x00018a0000047ab9 */ /* 0x000fe20000000a00 */
[----:B------:R-:W0:Y:S01]  /*5300*/  S2R R15, SR_CTAID.X ;  /* 0x00000000000f7919 */ /* 0x000e220000002500 */
[----:B------:R-:W-:Y:S01]  /*5310*/  ISETP.NE.U32.AND P1, PT, RZ, UR4, PT ;  /* 0x00000004ff007c0c */ /* 0x000fe2000bf25070 */
[----:B------:R-:W-:Y:S01]  /*5320*/  ULDC UR7, c[0x0][0x630] ;  /* 0x00018c0000077ab9 */ /* 0x000fe20000000800 */
[----:B------:R-:W-:Y:S01]  /*5330*/  IMAD.MOV.U32 R4, RZ, RZ, R16 ;  /* 0x000000ffff047224 */ /* 0x000fe200078e0010 */
[----:B------:R-:W1:Y:S01]  /*5340*/  S2R R14, SR_CTAID.Y ;  /* 0x00000000000e7919 */ /* 0x000e620000002600 */
[----:B------:R-:W-:Y:S01]  /*5350*/  ISETP.NE.AND.EX P1, PT, RZ, UR5, PT, P1 ;  /* 0x00000005ff007c0c */ /* 0x000fe2000bf25310 */
[----:B------:R-:W-:-:S12]  /*5360*/  IMAD.MOV.U32 R5, RZ, RZ, R17 ;  /* 0x000000ffff057224 */ /* 0x000fd800078e0011 */
[----:B------:R-:W-:Y:S05]  /*5370*/  @!P1 BRA `(.L_x_85) ;  /* 0x0000000000289947 */ /* 0x000fea0003800000 */
[----:B------:R-:W-:Y:S02]  /*5380*/  ULDC UR6, c[0x0][0x634] ;  /* 0x00018d0000067ab9 */ /* 0x000fe40000000800 */
[----:B------:R-:W-:-:S05]  /*5390*/  IADD3 R9, P1, R16, UR6, RZ ;  /* 0x0000000610097c10 */ /* 0x000fca000ff3e0ff */
[----:B------:R-:W-:-:S04]  /*53a0*/  IMAD.X R21, RZ, RZ, R17, P1 ;  /* 0x000000ffff157224 */ /* 0x000fc800008e0611 */
[----:B------:R-:W-:-:S04]  /*53b0*/  IMAD.WIDE.U32 R6, R21, UR4, RZ ;  /* 0x0000000415067c25 */ /* 0x000fc8000f8e00ff */
[----:B------:R-:W-:-:S04]  /*53c0*/  IMAD.WIDE.U32 R6, P1, R9, UR5, R6 ;  /* 0x0000000509067c25 */ /* 0x000fc8000f820006 */
[----:B------:R-:W-:-:S04]  /*53d0*/  IMAD.WIDE.U32 R8, R9, UR4, RZ ;  /* 0x0000000409087c25 */ /* 0x000fc8000f8e00ff */
[----:B------:R-:W-:Y:S01]  /*53e0*/  IMAD.X R5, RZ, RZ, RZ, P1 ;  /* 0x000000ffff057224 */ /* 0x000fe200008e06ff */
[----:B------:R-:W-:Y:S01]  /*53f0*/  IADD3 RZ, P1, R9, R6, RZ ;  /* 0x0000000609ff7210 */ /* 0x000fe20007f3e0ff */
[----:B------:R-:W-:-:S04]  /*5400*/  IMAD.MOV.U32 R4, RZ, RZ, R7 ;  /* 0x000000ffff047224 */ /* 0x000fc800078e0007 */
[----:B------:R-:W-:-:S08]  /*5410*/  IMAD.WIDE.U32.X R4, R21, UR5, R4, P1 ;  /* 0x0000000515047c25 */ /* 0x000fd000088e0404 */
.L_x_85:
[--C-:B------:R-:W-:Y:S01]  /*5420*/  SHF.R.U64 R8, R4, UR7, R5.reuse ;  /* 0x0000000704087c19 */ /* 0x100fe20008001205 */
[----:B------:R-:W-:Y:S01]  /*5430*/  ULDC.64 UR4, c[0x0][0x620] ;  /* 0x0001880000047ab9 */ /* 0x000fe20000000a00 */
[----:B------:R-:W-:Y:S01]  /*5440*/  SHF.R.U32.HI R4, RZ, UR7, R5 ;  /* 0x00000007ff047c19 */ /* 0x000fe20008011605 */
[----:B------:R-:W2:Y:S01]  /*5450*/  LDC R24, c[0x0][0x144] ;  /* 0x00005100ff187b82 */ /* 0x000ea20000000800 */
[----:B------:R-:W-:Y:S01]  /*5460*/  IADD3 R7, P1, RZ, -R8, RZ ;  /* 0x80000008ff077210 */ /* 0x000fe20007f3e0ff */
[----:B------:R-:W-:Y:S01]  /*5470*/  ULDC.64 UR8, c[0x0][0x640] ;  /* 0x0001900000087ab9 */ /* 0x000fe20000000a00 */
[----:B0-----:R-:W-:Y:S01]  /*5480*/  I2FP.F32.U32 R9, R15 ;  /* 0x0000000f00097245 */ /* 0x001fe20000201000 */
[----:B------:R-:W-:Y:S02]  /*5490*/  ULDC UR6, c[0x0][0x608] ;  /* 0x0001820000067ab9 */ /* 0x000fe40000000800 */
[----:B------:R-:W-:Y:S01]  /*54a0*/  IMAD.X R4, RZ, RZ, ~R4, P1 ;  /* 0x000000ffff047224 */ /* 0x000fe200008e0e04 */
[----:B------:R-:W-:Y:S01]  /*54b0*/  ISETP.NE.U32.AND P1, PT, RZ, UR8, PT ;  /* 0x00000008ff007c0c */ /* 0x000fe2000bf25070 */
[----:B------:R-:W0:Y:S02]  /*54c0*/  LDC R21, c[0x0][0x148] ;  /* 0x00005200ff157b82 */ /* 0x000e240000000800 */
[----:B------:R-:W-:Y:S01]  /*54d0*/  IMAD R6, R4, UR4, RZ ;  /* 0x0000000404067c24 */ /* 0x000fe2000f8e02ff */
[----:B------:R-:W-:Y:S01]  /*54e0*/  ISETP.NE.AND.EX P1, PT, RZ, UR9, PT, P1 ;  /* 0x00000009ff007c0c */ /* 0x000fe2000bf25310 */
[----:B------:R-:W-:Y:S01]  /*54f0*/  IMAD.WIDE.U32 R4, R7, UR4, R16 ;  /* 0x0000000407047c25 */ /* 0x000fe2000f8e0010 */
[----:B------:R-:W-:-:S03]  /*5500*/  ULDC UR4, c[0x0][0x150] ;  /* 0x0000540000047ab9 */ /* 0x000fc60000000800 */
[----:B------:R-:W-:Y:S02]  /*5510*/  IMAD R7, R7, UR5, R6 ;  /* 0x0000000507077c24 */ /* 0x000fe4000f8e0206 */
[----:B------:R-:W-:Y:S01]  /*5520*/  FMUL R6, R9, UR4 ;  /* 0x0000000409067c20 */ /* 0x000fe20008400000 */
[----:B------:R-:W-:Y:S01]  /*5530*/  ULDC UR4, c[0x0][0x618] ;  /* 0x0001860000047ab9 */ /* 0x000fe20000000800 */
[----:B------:R-:W-:Y:S01]  /*5540*/  ULDC UR5, c[0x0][0x154] ;  /* 0x0000550000057ab9 */ /* 0x000fe20000000800 */
[----:B------:R-:W-:-:S03]  /*5550*/  IMAD.IADD R5, R5, 0x1, R7 ;  /* 0x0000000105057824 */ /* 0x000fc600078e0207 */
[----:B------:R-:W3:Y:S02]  /*5560*/  F2I.U32.TRUNC.NTZ R6, R6 ;  /* 0x0000000600067305 */ /* 0x000ee4000020f000 */
[----:B------:R-:W-:Y:S02]  /*5570*/  SHF.R.U64 R9, R4, UR4, R5 ;  /* 0x0000000404097c19 */ /* 0x000fe40008001205 */
[----:B-1----:R-:W-:-:S05]  /*5580*/  I2FP.F32.U32 R4, R14 ;  /* 0x0000000e00047245 */ /* 0x002fca0000201000 */
[----:B------:R-:W-:Y:S01]  /*5590*/  FMUL R22, R4, UR5 ;  /* 0x0000000504167c20 */ /* 0x000fe20008400000 */
[----:B------:R-:W-:Y:S01]  /*55a0*/  SHF.R.U32.HI R4, RZ, UR4, R5 ;  /* 0x00000004ff047c19 */ /* 0x000fe20008011605 */
[----:B------:R-:W-:-:S03]  /*55b0*/  ULDC UR4, c[0x0][0x658] ;  /* 0x0001960000047ab9 */ /* 0x000fc60000000800 */
[--C-:B------:R-:W-:Y:S01]  /*55c0*/  SHF.R.U64 R20, R9, UR6, R4.reuse ;  /* 0x0000000609147c19 */ /* 0x100fe20008001204 */
[----:B------:R-:W1:Y:S01]  /*55d0*/  F2I.U32.TRUNC.NTZ R22, R22 ;  /* 0x0000001600167305 */ /* 0x000e62000020f000 */
[----:B------:R-:W-:Y:S01]  /*55e0*/  SHF.R.U32.HI R5, RZ, UR6, R4 ;  /* 0x00000006ff057c19 */ /* 0x000fe20008011604 */
[----:B---3--:R-:W-:-:S03]  /*55f0*/  IMAD.MOV R6, RZ, RZ, -R6 ;  /* 0x000000ffff067224 */ /* 0x008fc600078e0a06 */
[----:B------:R-:W-:Y:S01]  /*5600*/  SHF.R.U64 R18, R20, UR4, R5 ;  /* 0x0000000414127c19 */ /* 0x000fe20008001205 */
[----:B--2---:R-:W-:Y:S01]  /*5610*/  IMAD R15, R24, R6, R15 ;  /* 0x00000006180f7224 */ /* 0x004fe200078e020f */
[----:B------:R-:W-:-:S03]  /*5620*/  SHF.R.U32.HI R23, RZ, UR4, R5 ;  /* 0x00000004ff177c19 */ /* 0x000fc60008011605 */
[----:B------:R-:W-:Y:S02]  /*5630*/  IMAD.MOV.U32 R4, RZ, RZ, R18 ;  /* 0x000000ffff047224 */ /* 0x000fe400078e0012 */
[----:B------:R-:W-:Y:S01]  /*5640*/  IMAD.MOV.U32 R5, RZ, RZ, R23 ;  /* 0x000000ffff057224 */ /* 0x000fe200078e0017 */
[----:B-1----:R-:W-:Y:S06]  /*5650*/  @!P1 BRA `(.L_x_86) ;  /* 0x0000000000289947 */ /* 0x002fec0003800000 */
[----:B------:R-:W-:Y:S02]  /*5660*/  ULDC UR4, c[0x0][0x64c] ;  /* 0x0001930000047ab9 */ /* 0x000fe40000000800 */
[----:B------:R-:W-:-:S05]  /*5670*/  IADD3 R5, P1, R18, UR4, RZ ;  /* 0x0000000412057c10 */ /* 0x000fca000ff3e0ff */
[----:B------:R-:W-:-:S04]  /*5680*/  IMAD.X R23, RZ, RZ, R23, P1 ;  /* 0x000000ffff177224 */ /* 0x000fc800008e0617 */
[----:B------:R-:W-:-:S04]  /*5690*/  IMAD.WIDE.U32 R6, R23, UR8, RZ ;  /* 0x0000000817067c25 */ /* 0x000fc8000f8e00ff */
[----:B------:R-:W-:-:S04]  /*56a0*/  IMAD.WIDE.U32 R6, P1, R5, UR9, R6 ;  /* 0x0000000905067c25 */ /* 0x000fc8000f820006 */
[----:B------:R-:W-:-:S04]  /*56b0*/  IMAD.WIDE.U32 R4, R5, UR8, RZ ;  /* 0x0000000805047c25 */ /* 0x000fc8000f8e00ff */
[----:B------:R-:W-:Y:S01]  /*56c0*/  IMAD.MOV.U32 R4, RZ, RZ, R7 ;  /* 0x000000ffff047224 */ /* 0x000fe200078e0007 */
[----:B------:R-:W-:Y:S01]  /*56d0*/  IADD3 RZ, P3, R5, R6, RZ ;  /* 0x0000000605ff7210 */ /* 0x000fe20007f7e0ff */
[----:B------:R-:W-:-:S04]  /*56e0*/  IMAD.X R5, RZ, RZ, RZ, P1 ;  /* 0x000000ffff057224 */ /* 0x000fc800008e06ff */
[----:B------:R-:W-:-:S08]  /*56f0*/  IMAD.WIDE.U32.X R4, R23, UR9, R4, P3 ;  /* 0x0000000917047c25 */ /* 0x000fd000098e0404 */
.L_x_86:
[----:B------:R-:W-:Y:S01]  /*5700*/  ISETP.NE.AND P1, PT, R2, 0x1, PT ;  /* 0x000000010200780c */ /* 0x000fe20003f25270 */
[----:B------:R-:W-:Y:S01]  /*5710*/  ULDC UR4, c[0x0][0x648] ;  /* 0x0001920000047ab9 */ /* 0x000fe20000000800 */
[----:B------:R-:W-:Y:S01]  /*5720*/  LOP3.LUT R20, R20, UR17, RZ, 0xc0, !PT ;  /* 0x0000001114147c12 */ /* 0x000fe2000f8ec0ff */
[----:B------:R-:W-:Y:S01]  /*5730*/  IMAD.MOV R22, RZ, RZ, -R22 ;  /* 0x000000ffff167224 */ /* 0x000fe200078e0a16 */
[----:B------:R-:W-:Y:S01]  /*5740*/  SHF.R.U64 R5, R4, UR4, R5 ;  /* 0x0000000404057c19 */ /* 0x000fe20008001205 */
[----:B------:R-:W-:Y:S01]  /*5750*/  ULDC UR4, c[0x0][0x638] ;  /* 0x00018e0000047ab9 */ /* 0x000fe20000000800 */
[----:B------:R-:W-:Y:S01]  /*5760*/  LOP3.LUT R9, R9, UR16, RZ, 0xc0, !PT ;  /* 0x0000001009097c12 */ /* 0x000fe2000f8ec0ff */
[----:B------:R-:W-:Y:S01]  /*5770*/  ULDC UR5, c[0x0][0x610] ;  /* 0x0001840000057ab9 */ /* 0x000fe20000000800 */
[----:B------:R-:W-:Y:S02]  /*5780*/  IMAD.MOV.U32 R4, RZ, RZ, 0x1 ;  /* 0x00000001ff047424 */ /* 0x000fe400078e00ff */
[----:B------:R-:W-:-:S02]  /*5790*/  IMAD.MOV R7, RZ, RZ, -R5 ;  /* 0x000000ffff077224 */ /* 0x000fc400078e0a05 */
[----:B------:R-:W-:Y:S02]  /*57a0*/  IMAD R20, R5, UR18, R20 ;  /* 0x0000001205147c24 */ /* 0x000fe4000f8e0214 */
[----:B0-----:R-:W-:Y:S02]  /*57b0*/  @P1 IMAD R15, R21, R22, R14 ;  /* 0x00000016150f1224 */ /* 0x001fe400078e020e */
[----:B------:R-:W-:Y:S01]  /*57c0*/  IMAD R18, R7, UR4, R18 ;  /* 0x0000000407127c24 */ /* 0x000fe2000f8e0212 */
[----:B------:R-:W-:Y:S01]  /*57d0*/  ULDC UR4, c[0x0][0x600] ;  /* 0x0001800000047ab9 */ /* 0x000fe20000000800 */
[----:B------:R-:W-:Y:S02]  /*57e0*/  IMAD R15, R20, UR5, R15 ;  /* 0x00000005140f7c24 */ /* 0x000fe4000f8e020f */
[----:B------:R-:W-:-:S05]  /*57f0*/  IMAD R18, R18, UR4, R9 ;  /* 0x0000000412127c24 */ /* 0x000fca000f8e0209 */
[----:B------:R-:W-:Y:S02]  /*5800*/  SEL R9, R18, R15, !P1 ;  /* 0x0000000f12097207 */ /* 0x000fe40004800000 */
[----:B------:R-:W-:-:S07]  /*5810*/  SEL R7, R15, R18, !P1 ;  /* 0x000000120f077207 */ /* 0x000fce0004800000 */
.L_x_84:
[----:B------:R-:W-:Y:S05]  /*5820*/  BSYNC B1 ;  /* 0x0000000000017941 */ /* 0x000fea0003800000 */
.L_x_83:
[----:B------:R-:W-:-:S13]  /*5830*/  LOP3.LUT P1, RZ, R4, 0xff, RZ, 0xc0, !PT ;  /* 0x000000ff04ff7812 */ /* 0x000fda000782c0ff */
[----:B------:R-:W-:Y:S05]  /*5840*/  @P1 BRA `(.L_x_87) ;  /* 0xfffffff4004c1947 */ /* 0x000fea000383ffff */
[----:B------:R-:W-:Y:S05]  /*5850*/  BSYNC B0 ;  /* 0x0000000000007941 */ /* 0x000fea0003800000 */
.L_x_75:
[----:B------:R-:W-:-:S03]  /*5860*/  UMOV UR4, 0xffffffff ;  /* 0xffffffff00047882 */ /* 0x000fc60000000000 */
[----:B------:R-:W-:Y:S05]  /*5870*/  BRA.DIV UR4, `(.L_x_88) ;  /* 0x0000000604cc7947 */ /* 0x000fea000b800000 */
[----:B------:R-:W-:-:S13]  /*5880*/  ELECT P6, URZ, PT ;  /* 0x00000000003f782f */ /* 0x000fda00038c0000 */
.L_x_107:
[----:B------:R-:W-:Y:S04]  /*5890*/  BSSY B0, `(.L_x_89) ;  /* 0x0000058000007945 */ /* 0x000fe80003800000 */
[----:B------:R-:W-:Y:S05]  /*58a0*/  @!P6 BRA `(.L_x_90) ;  /* 0x000000040058e947 */ /* 0x000fea0003800000 */
[----:B------:R-:W-:-:S04]  /*58b0*/  LOP3.LUT R19, R19, 0x2, RZ, 0xfc, !PT ;  /* 0x0000000213137812 */ /* 0x000fc800078efcff */
[----:B------:R-:W-:-:S13]  /*58c0*/  ISETP.NE.AND P0, PT, R19, 0x3, PT ;  /* 0x000000031300780c */ /* 0x000fda0003f05270 */
[----:B------:R-:W-:Y:S05]  /*58d0*/  @!P0 BRA `(.L_x_91) ;  /* 0x0000000000048947 */ /* 0x000fea0003800000 */
[----:B------:R-:W-:Y:S01]  /*58e0*/  BPT.TRAP 0x1 ;  /* 0x000000040000795c */ /* 0x000fe20000300000 */
.L_x_91:
[----:B------:R-:W0:Y:S01]  /*58f0*/  S2R R3, SR_CgaCtaId ;  /* 0x0000000000037919 */ /* 0x000e220000008800 */
[----:B------:R-:W-:-:S04]  /*5900*/  MOV R2, 0x400 ;  /* 0x0000040000027802 */ /* 0x000fc80000000f00 */
[----:B0-----:R-:W-:Y:S02]  /*5910*/  LEA R3, R3, R2, 0x18 ;  /* 0x0000000203037211 */ /* 0x001fe400078ec0ff */
[----:B------:R-:W-:-:S03]  /*5920*/  SHF.L.U32 R2, R0, 0x1f, RZ ;  /* 0x0000001f00027819 */ /* 0x000fc600000006ff */
[----:B------:R-:W-:-:S04]  /*5930*/  VIADD R3, R3, 0x48 ;  /* 0x0000004803037836 */ /* 0x000fc80000000000 */
[C---:B------:R-:W-:Y:S02]  /*5940*/  IMAD R7, R12.reuse, 0x8, R3 ;  /* 0x000000080c077824 */ /* 0x040fe400078e0203 */
[----:B------:R-:W-:Y:S02]  /*5950*/  VIADD R12, R12, 0x1 ;  /* 0x000000010c0c7836 */ /* 0x000fe40000000000 */
[----:B------:R-:W0:Y:S03]  /*5960*/  SYNCS.PHASECHK.TRANS64.TRYWAIT P0, [R7+URZ], R2 ;  /* 0x00000002070075a7 */ /* 0x000e26000800017f */
[----:B------:R-:W-:-:S04]  /*5970*/  ISETP.NE.AND P1, PT, R12, 0x9, PT ;  /* 0x000000090c00780c */ /* 0x000fc80003f25270 */
[----:B------:R-:W-:Y:S02]  /*5980*/  SEL R5, RZ, 0x1, P1 ;  /* 0x00000001ff057807 */ /* 0x000fe40000800000 */
[----:B------:R-:W-:Y:S02]  /*5990*/  SEL R12, R12, RZ, P1 ;  /* 0x000000ff0c0c7207 */ /* 0x000fe40000800000 */
[----:B------:R-:W-:-:S03]  /*59a0*/  LOP3.LUT R5, R0, R5, RZ, 0x3c, !PT ;  /* 0x0000000500057212 */ /* 0x000fc600078e3cff */
[----:B------:R-:W-:Y:S01]  /*59b0*/  IMAD R9, R12, 0x8, R3 ;  /* 0x000000080c097824 */ /* 0x000fe200078e0203 */
[----:B------:R-:W-:Y:S01]  /*59c0*/  SHF.L.U32 R4, R5, 0x1f, RZ ;  /* 0x0000001f05047819 */ /* 0x000fe200000006ff */
[----:B0-----:R-:W-:Y:S06]  /*59d0*/  @!P0 BRA `(.L_x_92) ;  /* 0x0000000400948947 */ /* 0x001fec0003800000 */
.L_x_108:
[----:B------:R-:W1:Y:S01]  /*59e0*/  SYNCS.PHASECHK.TRANS64.TRYWAIT P0, [R9+URZ], R4 ;  /* 0x00000004090075a7 */ /* 0x000e62000800017f */
[----:B------:R-:W-:-:S05]  /*59f0*/  VIADD R0, R12, 0x1 ;  /* 0x000000010c007836 */ /* 0x000fca0000000000 */
[----:B------:R-:W-:-:S04]  /*5a00*/  ISETP.NE.AND P1, PT, R0, 0x9, PT ;  /* 0x000000090000780c */ /* 0x000fc80003f25270 */
[----:B0-----:R-:W-:Y:S02]  /*5a10*/  SEL R2, RZ, 0x1, P1 ;  /* 0x00000001ff027807 */ /* 0x001fe40000800000 */
[----:B------:R-:W-:Y:S02]  /*5a20*/  SEL R0, R0, RZ, P1 ;  /* 0x000000ff00007207 */ /* 0x000fe40000800000 */
[----:B------:R-:W-:-:S03]  /*5a30*/  LOP3.LUT R7, R5, R2, RZ, 0x3c, !PT ;  /* 0x0000000205077212 */ /* 0x000fc600078e3cff */
[----:B------:R-:W-:Y:S01]  /*5a40*/  IMAD R6, R0, 0x8, R3 ;  /* 0x0000000800067824 */ /* 0x000fe200078e0203 */
[----:B------:R-:W-:Y:S01]  /*5a50*/  SHF.L.U32 R5, R7, 0x1f, RZ ;  /* 0x0000001f07057819 */ /* 0x000fe200000006ff */
[----:B-1----:R-:W-:Y:S06]  /*5a60*/  @!P0 BRA `(.L_x_93) ;  /* 0x0000000400848947 */ /* 0x002fec0003800000 */
.L_x_109:
[----:B------:R-:W1:Y:S01]  /*5a70*/  SYNCS.PHASECHK.TRANS64.TRYWAIT P0, [R6+URZ], R5 ;  /* 0x00000005060075a7 */ /* 0x000e62000800017f */
[----:B------:R-:W-:-:S05]  /*5a80*/  VIADD R0, R0, 0x1 ;  /* 0x0000000100007836 */ /* 0x000fca0000000000 */
[----:B------:R-:W-:-:S04]  /*5a90*/  ISETP.NE.AND P1, PT, R0, 0x9, PT ;  /* 0x000000090000780c */ /* 0x000fc80003f25270 */
[----:B------:R-:W-:Y:S02]  /*5aa0*/  SEL R2, RZ, 0x1, P1 ;  /* 0x00000001ff027807 */ /* 0x000fe40000800000 */
[----:B------:R-:W-:Y:S02]  /*5ab0*/  SEL R0, R0, RZ, P1 ;  /* 0x000000ff00007207 */ /* 0x000fe40000800000 */
[----:B------:R-:W-:-:S03]  /*5ac0*/  LOP3.LUT R7, R7, R2, RZ, 0x3c, !PT ;  /* 0x0000000207077212 */ /* 0x000fc600078e3cff */
[----:B0-----:R-:W-:Y:S01]  /*5ad0*/  IMAD R9, R0, 0x8, R3 ;  /* 0x0000000800097824 */ /* 0x001fe200078e0203 */
[----:B------:R-:W-:Y:S01]  /*5ae0*/  SHF.L.U32 R4, R7, 0x1f, RZ ;  /* 0x0000001f07047819 */ /* 0x000fe200000006ff */
[----:B-1----:R-:W-:Y:S06]  /*5af0*/  @!P0 BRA `(.L_x_94) ;  /* 0x0000000400748947 */ /* 0x002fec0003800000 */
.L_x_110:
        /* <DEDUP_REMOVED lines=9> */
.L_x_111:
        /* <DEDUP_REMOVED lines=9> */
.L_x_112:
        /* <DEDUP_REMOVED lines=9> */
.L_x_113:
        /* <DEDUP_REMOVED lines=9> */
.L_x_114:
[----:B------:R-:W1:Y:S01]  /*5d40*/  SYNCS.PHASECHK.TRANS64.TRYWAIT P0, [R9+URZ], R4 ;  /* 0x00000004090075a7 */ /* 0x000e62000800017f */
[----:B------:R-:W-:-:S05]  /*5d50*/  VIADD R0, R0, 0x1 ;  /* 0x0000000100007836 */ /* 0x000fca0000000000 */
[----:B------:R-:W-:-:S04]  /*5d60*/  ISETP.NE.AND P1, PT, R0, 0x9, PT ;  /* 0x000000090000780c */ /* 0x000fc80003f25270 */
[----:B------:R-:W-:Y:S02]  /*5d70*/  SEL R2, RZ, 0x1, P1 ;  /* 0x00000001ff027807 */ /* 0x000fe40000800000 */
[----:B------:R-:W-:Y:S02]  /*5d80*/  SEL R0, R0, RZ, P1 ;  /* 0x000000ff00007207 */ /* 0x000fe40000800000 */
[----:B------:R-:W-:Y:S01]  /*5d90*/  LOP3.LUT R2, R7, R2, RZ, 0x3c, !PT ;  /* 0x0000000207027212 */ /* 0x000fe200078e3cff */
[----:B-1----:R-:W-:Y:S06]  /*5da0*/  @!P0 BRA `(.L_x_99) ;  /* 0x00000004002c8947 */ /* 0x002fec0003800000 */
.L_x_115:
[----:B------:R-:W-:Y:S01]  /*5db0*/  IMAD R3, R0, 0x8, R3 ;  /* 0x0000000800037824 */ /* 0x000fe200078e0203 */
[----:B------:R-:W-:-:S07]  /*5dc0*/  SHF.L.U32 R0, R2, 0x1f, RZ ;  /* 0x0000001f02007819 */ /* 0x000fce00000006ff */
.L_x_100:
[----:B--2---:R2:W3:Y:S02]  /*5dd0*/  SYNCS.PHASECHK.TRANS64.TRYWAIT P0, [R3+URZ], R0 ;  /* 0x00000000030075a7 */ /* 0x0044e4000800017f */
[----:B---3--:R-:W-:Y:S05]  /*5de0*/  @!P0 NANOSLEEP.SYNCS 0x989680 ;  /* 0x009896800000895d */ /* 0x008fea0003900000 */
[----:B------:R-:W3:Y:S02]  /*5df0*/  @!P0 SYNCS.PHASECHK.TRANS64 P0, [R3+URZ], R0 ;  /* 0x00000000030085a7 */ /* 0x000ee4000800007f */
[----:B---3--:R-:W-:Y:S05]  /*5e00*/  @!P0 BRA `(.L_x_100) ;  /* 0xfffffffc00f08947 */ /* 0x008fea000383ffff */
.L_x_90:
[----:B------:R-:W-:Y:S05]  /*5e10*/  BSYNC B0 ;  /* 0x0000000000007941 */ /* 0x000fea0003800000 */
.L_x_89:
[----:B------:R-:W-:Y:S05]  /*5e20*/  EXIT ;  /* 0x000000000000794d */ /* 0x000fea0003800000 */
.L_x_18:
[----:B---3--:R3:W4:Y:S02]  /*5e30*/  SYNCS.PHASECHK.TRANS64.TRYWAIT P1, [R3+URZ], R0 ;  /* 0x00000000030075a7 */ /* 0x008724000802017f */
[----:B----4-:R-:W-:Y:S05]  /*5e40*/  @!P1 NANOSLEEP.SYNCS 0x989680 ;  /* 0x009896800000995d */ /* 0x010fea0003900000 */
[----:B------:R-:W4:Y:S02]  /*5e50*/  @!P1 SYNCS.PHASECHK.TRANS64 P1, [R3+URZ], R0 ;  /* 0x00000000030095a7 */ /* 0x000f24000802007f */
[----:B----4-:R-:W-:Y:S05]  /*5e60*/  @!P1 BRA `(.L_x_18) ;  /* 0xfffffffc00f09947 */ /* 0x010fea000383ffff */
[----:B------:R-:W-:Y:S05]  /*5e70*/  BRA `(.L_x_17) ;  /* 0xffffffb400187947 */ /* 0x000fea000383ffff */
.L_x_23:
[----:B-1----:R-:W-:-:S04]  /*5e80*/  IMAD.U32 R4, RZ, RZ, UR8 ;  /* 0x00000008ff047e24 */ /* 0x002fc8000f8e00ff */
[----:B------:R1:W2:Y:S03]  /*5e90*/  SYNCS.PHASECHK.TRANS64.TRYWAIT P1, [R4+URZ], R3 ;  /* 0x00000003040075a7 */ /* 0x0002a6000802017f */
[----:B--2---:R-:W-:Y:S05]  /*5ea0*/  @!P1 NANOSLEEP.SYNCS 0x989680 ;  /* 0x009896800000995d */ /* 0x004fea0003900000 */
[----:B------:R-:W2:Y:S02]  /*5eb0*/  @!P1 SYNCS.PHASECHK.TRANS64 P1, [R4+URZ], R3 ;  /* 0x00000003040095a7 */ /* 0x000ea4000802007f */
[----:B--2---:R-:W-:Y:S05]  /*5ec0*/  @!P1 BRA `(.L_x_23) ;  /* 0xfffffffc00ec9947 */ /* 0x004fea000383ffff */
[----:B------:R-:W-:Y:S05]  /*5ed0*/  BRA `(.L_x_22) ;  /* 0xffffffb800207947 */ /* 0x000fea000383ffff */
.L_x_76:
[----:B------:R-:W-:Y:S01]  /*5ee0*/  BSSY B1, `(.L_x_101) ;  /* 0x0000006000017945 */ /* 0x000fe20003800000 */
[----:B------:R-:W-:-:S07]  /*5ef0*/  IMAD.MOV.U32 R15, RZ, RZ, -0x1 ;  /* 0xffffffffff0f7424 */ /* 0x000fce00078e00ff */
[----:B------:R-:W-:Y:S05]  /*5f00*/  WARPSYNC.COLLECTIVE R15, `(.L_x_102) ;  /* 0x000000000f0c7348 */ /* 0x000fea0003c00000 */
[----:B------:R-:W-:Y:S02]  /*5f10*/  ELECT P6, UR62, PT ;  /* 0x00000000003e782f */ /* 0x000fe400038c0000 */
[----:B------:R-:W-:Y:S01]  /*5f20*/  MOV R14, UR62 ;  /* 0x0000003e000e7c02 */ /* 0x000fe20008000f00 */
[----:B------:R-:W-:Y:S10]  /*5f30*/  ENDCOLLECTIVE ;  /* 0x000000000000791b */ /* 0x000ff40003800000 */
.L_x_102:
[----:B------:R-:W-:Y:S05]  /*5f40*/  BSYNC B1 ;  /* 0x0000000000017941 */ /* 0x000fea0003800000 */
.L_x_101:
[----:B------:R-:W-:Y:S05]  /*5f50*/  BRA `(.L_x_103) ;  /* 0xffffffec00947947 */ /* 0x000fea000383ffff */
.L_x_79:
[----:B0-----:R0:W1:Y:S02]  /*5f60*/  SYNCS.PHASECHK.TRANS64.TRYWAIT P1, [R14+URZ+0x48], R7 ;  /* 0x000048070e0075a7 */ /* 0x001064000802017f */
[----:B-1----:R-:W-:Y:S05]  /*5f70*/  @!P1 NANOSLEEP.SYNCS 0x989680 ;  /* 0x009896800000995d */ /* 0x002fea0003900000 */
[----:B------:R-:W1:Y:S02]  /*5f80*/  @!P1 SYNCS.PHASECHK.TRANS64 P1, [R14+URZ+0x48], R7 ;  /* 0x000048070e0095a7 */ /* 0x000e64000802007f */
[----:B-1----:R-:W-:Y:S05]  /*5f90*/  @!P1 BRA `(.L_x_79) ;  /* 0xfffffffc00f09947 */ /* 0x002fea000383ffff */
[----:B------:R-:W-:Y:S05]  /*5fa0*/  BRA `(.L_x_104) ;  /* 0xffffffec00c87947 */ /* 0x000fea000383ffff */
.L_x_88:
[----:B------:R-:W-:Y:S01]  /*5fb0*/  BSSY B0, `(.L_x_105) ;  /* 0x0000006000007945 */ /* 0x000fe20003800000 */
[----:B------:R-:W-:-:S07]  /*5fc0*/  IMAD.MOV.U32 R15, RZ, RZ, -0x1 ;  /* 0xffffffffff0f7424 */ /* 0x000fce00078e00ff */
[----:B------:R-:W-:Y:S05]  /*5fd0*/  WARPSYNC.COLLECTIVE R15, `(.L_x_106) ;  /* 0x000000000f0c7348 */ /* 0x000fea0003c00000 */
[----:B------:R-:W-:Y:S02]  /*5fe0*/  ELECT P6, UR62, PT ;  /* 0x00000000003e782f */ /* 0x000fe400038c0000 */
[----:B------:R-:W-:Y:S01]  /*5ff0*/  MOV R14, UR62 ;  /* 0x0000003e000e7c02 */ /* 0x000fe20008000f00 */
[----:B------:R-:W-:Y:S10]  /*6000*/  ENDCOLLECTIVE ;  /* 0x000000000000791b */ /* 0x000ff40003800000 */
.L_x_106:
[----:B------:R-:W-:Y:S05]  /*6010*/  BSYNC B0 ;  /* 0x0000000000007941 */ /* 0x000fea0003800000 */
.L_x_105:
[----:B------:R-:W-:Y:S05]  /*6020*/  BRA `(.L_x_107) ;  /* 0xfffffff800187947 */ /* 0x000fea000383ffff */
.L_x_92:
[----:B0-----:R0:W1:Y:S02]  /*6030*/  SYNCS.PHASECHK.TRANS64.TRYWAIT P0, [R7+URZ], R2 ;  /* 0x00000002070075a7 */ /* 0x001064000800017f */
[----:B-1----:R-:W-:Y:S05]  /*6040*/  @!P0 NANOSLEEP.SYNCS 0x989680 ;  /* 0x009896800000895d */ /* 0x002fea0003900000 */
[----:B------:R-:W1:Y:S02]  /*6050*/  @!P0 SYNCS.PHASECHK.TRANS64 P0, [R7+URZ], R2 ;  /* 0x00000002070085a7 */ /* 0x000e64000800007f */
[----:B-1----:R-:W-:Y:S05]  /*6060*/  @!P0 BRA `(.L_x_92) ;  /* 0xfffffffc00f08947 */ /* 0x002fea000383ffff */
[----:B------:R-:W-:Y:S05]  /*6070*/  BRA `(.L_x_108) ;  /* 0xfffffff800587947 */ /* 0x000fea000383ffff */
.L_x_93:
[----:B0-----:R0:W1:Y:S02]  /*6080*/  SYNCS.PHASECHK.TRANS64.TRYWAIT P0, [R9+URZ], R4 ;  /* 0x00000004090075a7 */ /* 0x001064000800017f */
[----:B-1----:R-:W-:Y:S05]  /*6090*/  @!P0 NANOSLEEP.SYNCS 0x989680 ;  /* 0x009896800000895d */ /* 0x002fea0003900000 */
[----:B------:R-:W1:Y:S02]  /*60a0*/  @!P0 SYNCS.PHASECHK.TRANS64 P0, [R9+URZ], R4 ;  /* 0x00000004090085a7 */ /* 0x000e64000800007f */
[----:B-1----:R-:W-:Y:S05]  /*60b0*/  @!P0 BRA `(.L_x_93) ;  /* 0xfffffffc00f08947 */ /* 0x002fea000383ffff */
[----:B------:R-:W-:Y:S05]  /*60c0*/  BRA `(.L_x_109) ;  /* 0xfffffff800687947 */ /* 0x000fea000383ffff */
.L_x_94:
[----:B0-----:R0:W1:Y:S02]  /*60d0*/  SYNCS.PHASECHK.TRANS64.TRYWAIT P0, [R6+URZ], R5 ;  /* 0x00000005060075a7 */ /* 0x001064000800017f */
[----:B-1----:R-:W-:Y:S05]  /*60e0*/  @!P0 NANOSLEEP.SYNCS 0x989680 ;  /* 0x009896800000895d */ /* 0x002fea0003900000 */
[----:B------:R-:W1:Y:S02]  /*60f0*/  @!P0 SYNCS.PHASECHK.TRANS64 P0, [R6+URZ], R5 ;  /* 0x00000005060085a7 */ /* 0x000e64000800007f */
[----:B-1----:R-:W-:Y:S05]  /*6100*/  @!P0 BRA `(.L_x_94) ;  /* 0xfffffffc00f08947 */ /* 0x002fea000383ffff */
[----:B------:R-:W-:Y:S05]  /*6110*/  BRA `(.L_x_110) ;  /* 0xfffffff800787947 */ /* 0x000fea000383ffff */
.L_x_95:
[----:B0-----:R0:W1:Y:S02]  /*6120*/  SYNCS.PHASECHK.TRANS64.TRYWAIT P0, [R9+URZ], R4 ;  /* 0x00000004090075a7 */ /* 0x001064000800017f */
[----:B-1----:R-:W-:Y:S05]  /*6130*/  @!P0 NANOSLEEP.SYNCS 0x989680 ;  /* 0x009896800000895d */ /* 0x002fea0003900000 */
[----:B------:R-:W1:Y:S02]  /*6140*/  @!P0 SYNCS.PHASECHK.TRANS64 P0, [R9+URZ], R4 ;  /* 0x00000004090085a7 */ /* 0x000e64000800007f */
[----:B-1----:R-:W-:Y:S05]  /*6150*/  @!P0 BRA `(.L_x_95) ;  /* 0xfffffffc00f08947 */ /* 0x002fea000383ffff */
[----:B------:R-:W-:Y:S05]  /*6160*/  BRA `(.L_x_111) ;  /* 0xfffffff800887947 */ /* 0x000fea000383ffff */
.L_x_96:
[----:B0-----:R0:W1:Y:S02]  /*6170*/  SYNCS.PHASECHK.TRANS64.TRYWAIT P0, [R6+URZ], R5 ;  /* 0x00000005060075a7 */ /* 0x001064000800017f */
[----:B-1----:R-:W-:Y:S05]  /*6180*/  @!P0 NANOSLEEP.SYNCS 0x989680 ;  /* 0x009896800000895d */ /* 0x002fea0003900000 */
[----:B------:R-:W1:Y:S02]  /*6190*/  @!P0 SYNCS.PHASECHK.TRANS64 P0, [R6+URZ], R5 ;  /* 0x00000005060085a7 */ /* 0x000e64000800007f */
[----:B-1----:R-:W-:Y:S05]  /*61a0*/  @!P0 BRA `(.L_x_96) ;  /* 0xfffffffc00f08947 */ /* 0x002fea000383ffff */
[----:B------:R-:W-:Y:S05]  /*61b0*/  BRA `(.L_x_112) ;  /* 0xfffffff800987947 */ /* 0x000fea000383ffff */
.L_x_97:
[----:B0-----:R0:W1:Y:S02]  /*61c0*/  SYNCS.PHASECHK.TRANS64.TRYWAIT P0, [R9+URZ], R4 ;  /* 0x00000004090075a7 */ /* 0x001064000800017f */
[----:B-1----:R-:W-:Y:S05]  /*61d0*/  @!P0 NANOSLEEP.SYNCS 0x989680 ;  /* 0x009896800000895d */ /* 0x002fea0003900000 */
[----:B------:R-:W1:Y:S02]  /*61e0*/  @!P0 SYNCS.PHASECHK.TRANS64 P0, [R9+URZ], R4 ;  /* 0x00000004090085a7 */ /* 0x000e64000800007f */
[----:B-1----:R-:W-:Y:S05]  /*61f0*/  @!P0 BRA `(.L_x_97) ;  /* 0xfffffffc00f08947 */ /* 0x002fea000383ffff */
[----:B------:R-:W-:Y:S05]  /*6200*/  BRA `(.L_x_113) ;  /* 0xfffffff800a87947 */ /* 0x000fea000383ffff */
.L_x_98:
[----:B0-----:R0:W1:Y:S02]  /*6210*/  SYNCS.PHASECHK.TRANS64.TRYWAIT P0, [R6+URZ], R5 ;  /* 0x00000005060075a7 */ /* 0x001064000800017f */
[----:B-1----:R-:W-:Y:S05]  /*6220*/  @!P0 NANOSLEEP.SYNCS 0x989680 ;  /* 0x009896800000895d */ /* 0x002fea0003900000 */
[----:B------:R-:W1:Y:S02]  /*6230*/  @!P0 SYNCS.PHASECHK.TRANS64 P0, [R6+URZ], R5 ;  /* 0x00000005060085a7 */ /* 0x000e64000800007f */
[----:B-1----:R-:W-:Y:S05]  /*6240*/  @!P0 BRA `(.L_x_98) ;  /* 0xfffffffc00f08947 */ /* 0x002fea000383ffff */
[----:B------:R-:W-:Y:S05]  /*6250*/  BRA `(.L_x_114) ;  /* 0xfffffff800b87947 */ /* 0x000fea000383ffff */
.L_x_99:
[----:B-1----:R1:W2:Y:S02]  /*6260*/  SYNCS.PHASECHK.TRANS64.TRYWAIT P0, [R9+URZ], R4 ;  /* 0x00000004090075a7 */ /* 0x0022a4000800017f */
[----:B--2---:R-:W-:Y:S05]  /*6270*/  @!P0 NANOSLEEP.SYNCS 0x989680 ;  /* 0x009896800000895d */ /* 0x004fea0003900000 */
[----:B------:R-:W2:Y:S02]  /*6280*/  @!P0 SYNCS.PHASECHK.TRANS64 P0, [R9+URZ], R4 ;  /* 0x00000004090085a7 */ /* 0x000ea4000800007f */
[----:B--2---:R-:W-:Y:S05]  /*6290*/  @!P0 BRA `(.L_x_99) ;  /* 0xfffffffc00f08947 */ /* 0x004fea000383ffff */
[----:B------:R-:W-:Y:S05]  /*62a0*/  BRA `(.L_x_115) ;  /* 0xfffffff800c07947 */ /* 0x000fea000383ffff */
.L_x_116:
[----:B------:R-:W-:-:S00]  /*62b0*/  BRA `(.L_x_116) ;  /* 0xfffffffc00fc7947 */ /* 0x000fc0000383ffff */
[----:B------:R-:W-:-:S00]  /*62c0*/  NOP ;  /* 0x0000000000007918 */ /* 0x000fc00000000000 */
        /* <DEDUP_REMOVED lines=11> */
.L_x_117:


//--------------------- .nv.global.init           --------------------------
	.section	.nv.global.init,"aw",@progbits
.nv.global.init:
	.type		$str$22,@object
	.size		$str$22,($str$23 - $str$22)
$str$22:
        /*0000*/ 	.byte	0x6b, 0x5f, 0x74, 0x69, 0x6c, 0x65, 0x5f, 0x63, 0x6f, 0x75, 0x6e, 0x74, 0x20, 0x3e, 0x3d, 0x20
        /*0010*/ 	.byte	0x31, 0x00
	.type		$str$23,@object
	.size		$str$23,(__unnamed_1 - $str$23)
$str$23:
        /*0012*/ 	.byte	0x2f, 0x74, 0x6d, 0x70, 0x2f, 0x63, 0x75, 0x74, 0x6c, 0x61, 0x73, 0x73, 0x5f, 0x73, 0x77, 0x65
        /*0022*/ 	.byte	0x65, 0x70, 0x5f, 0x73, 0x72, 0x63, 0x2f, 0x69, 0x6e, 0x63, 0x6c, 0x75, 0x64, 0x65, 0x2f, 0x63
        /*0032*/ 	.byte	0x75, 0x74, 0x6c, 0x61, 0x73, 0x73, 0x2f, 0x67, 0x65, 0x6d, 0x6d, 0x2f, 0x63, 0x6f, 0x6c, 0x6c
        /*0042*/ 	.byte	0x65, 0x63, 0x74, 0x69, 0x76, 0x65, 0x2f, 0x73, 0x6d, 0x39, 0x30, 0x5f, 0x6d, 0x6d, 0x61, 0x5f
        /*0052*/ 	.byte	0x74, 0x6d, 0x61, 0x5f, 0x67, 0x6d, 0x6d, 0x61, 0x5f, 0x73, 0x73, 0x5f, 0x77, 0x61, 0x72, 0x70
        /*0062*/ 	.byte	0x73, 0x70, 0x65, 0x63, 0x69, 0x61, 0x6c, 0x69, 0x7a, 0x65, 0x64, 0x2e, 0x68, 0x70, 0x70, 0x00
	.type		__unnamed_1,@object
	.size		__unnamed_1,(.L_0 - __unnamed_1)
__unnamed_1:
        /*0072*/ 	.byte	0x76, 0x6f, 0x69, 0x64, 0x20, 0x63, 0x75, 0x74, 0x6c, 0x61, 0x73, 0x73, 0x3a, 0x3a, 0x67, 0x65
        /* <DEDUP_REMOVED lines=180> */
        /*0bc2*/ 	.byte	0x5d, 0x00
.L_0:


//--------------------- .nv.shared._ZN7cutlass13device_kernelINS_4gemm6kernel13GemmUniversalIN4cute5tupleIJiiiiEEENS1_10collective13CollectiveMmaINS1_34MainloopSm90TmaGmmaWarpSpecializedILi9ENS5_IJNS4_1CILi1EEESB_SB_EEENS1_35KernelTmaWarpSpecializedCooperativeEEENS5_IJNSA_ILi384EEENSA_ILi16EEENSA_ILi32EEEEEENS_10bfloat16_tENS5_IJlSB_lEEESJ_SK_NS4_8TiledMMAINS4_8MMA_AtomIJNS4_4SM904GMMA27MMA_64x16x16_F32BF16BF16_SSILNSO_5MajorE0ELSQ_0ELNSO_7ScaleInE1ELSR_1EEEEEENS4_6LayoutINS5_IJNSA_ILi2EEESB_SB_EEENS5_IJSB_NSA_ILi0EEESX_EEEEENS5_IJNS4_10UnderscoreES10_S10_EEEEENS4_13SM90_TMA_LOADENS4_14ComposedLayoutINS4_7SwizzleILi2ELi4ELi3EEENS4_18smem_ptr_flag_bitsILi16EEENSU_INS5_IJNSA_ILi8EEESH_EEENS5_IJSH_SB_EEEEEEEvNS4_8identityES13_S1D_vS1E_EENS_8epilogue10collective6detail29Sm90TmaWarpSpecializedAdapterINS1H_15DefaultEpilogueISJ_SK_SK_NS1G_6thread17LinearCombinationISJ_Li1EffLNS1L_9ScaleType4KindE0ELNS_15FloatRoundStyleE2ESJ_EENS1_15EpilogueDefaultEEEEEvvEEEEvNT_6ParamsE --------------------------
	.section	.nv.shared._ZN7cutlass13device_kernelINS_4gemm6kernel13GemmUniversalIN4cute5tupleIJiiiiEEENS1_10collective13CollectiveMmaINS1_34MainloopSm90TmaGmmaWarpSpecializedILi9ENS5_IJNS4_1CILi1EEESB_SB_EEENS1_35KernelTmaWarpSpecializedCooperativeEEENS5_IJNSA_ILi384EEENSA_ILi16EEENSA_ILi32EEEEEENS_10bfloat16_tENS5_IJlSB_lEEESJ_SK_NS4_8TiledMMAINS4_8MMA_AtomIJNS4_4SM904GMMA27MMA_64x16x16_F32BF16BF16_SSILNSO_5MajorE0ELSQ_0ELNSO_7ScaleInE1ELSR_1EEEEEENS4_6LayoutINS5_IJNSA_ILi2EEESB_SB_EEENS5_IJSB_NSA_ILi0EEESX_EEEEENS5_IJNS4_10UnderscoreES10_S10_EEEEENS4_13SM90_TMA_LOADENS4_14ComposedLayoutINS4_7SwizzleILi2ELi4ELi3EEENS4_18smem_ptr_flag_bitsILi16EEENSU_INS5_IJNSA_ILi8EEESH_EEENS5_IJSH_SB_EEEEEEEvNS4_8identityES13_S1D_vS1E_EENS_8epilogue10collective6detail29Sm90TmaWarpSpecializedAdapterINS1H_15DefaultEpilogueISJ_SK_SK_NS1G_6thread17LinearCombinationISJ_Li1EffLNS1L_9ScaleType4KindE0ELNS_15FloatRoundStyleE2ESJ_EENS1_15EpilogueDefaultEEEEEvvEEEEvNT_6ParamsE,"aw",@nobits
	.sectionflags	@""
	.align	16
	.zero		1024


//--------------------- .nv.shared.reserved.0     --------------------------
	.section	.nv.shared.reserved.0,"aw",@nobits
	.weak		__nv_reservedSMEM_offset_0_alias
	.size		__nv_reservedSMEM_offset_0_alias, 0, 0
	.other		__nv_reservedSMEM_offset_0_alias,@"STO_CUDA_RESERVED_SHARED STV_DEFAULT"
__nv_reservedSMEM_offset_0_alias:
	.zero		0


//--------------------- .nv.global                --------------------------
	.section	.nv.global,"aw",@nobits
.nv.global:
	.type		_ZN39_INTERNAL_dd3665a1_4_k_cu_ea45a7c5_89624cute1_E,@object
	.size		_ZN39_INTERNAL_dd3665a1_4_k_cu_ea45a7c5_89624cute1_E,(_ZN39_INTERNAL_dd3665a1_4_k_cu_ea45a7c5_89624cuda3std3__45__cpo6cbeginE - _ZN39_INTERNAL_dd3665a1_4_k_cu_ea45a7c5_89624cute1_E)
_ZN39_INTERNAL_dd3665a1_4_k_cu_ea45a7c5_89624cute1_E:
	.zero		1
	.type		_ZN39_INTERNAL_dd3665a1_4_k_cu_ea45a7c5_89624cuda3std3__45__cpo6cbeginE,@object
	.size		_ZN39_INTERNAL_dd3665a1_4_k_cu_ea45a7c5_89624cuda3std3__45__cpo6cbeginE,(_ZN39_INTERNAL_dd3665a1_4_k_cu_ea45a7c5_89624cuda3std3__48in_placeE - _ZN39_INTERNAL_dd3665a1_4_k_cu_ea45a7c5_89624cuda3std3__45__cpo6cbeginE)
_ZN39_INTERNAL_dd3665a1_4_k_cu_ea45a7c5_89624cuda3std3__45__cpo6cbeginE:
	.zero		1
	.type		_ZN39_INTERNAL_dd3665a1_4_k_cu_ea45a7c5_89624cuda3std3__48in_placeE,@object
	.size		_ZN39_INTERNAL_dd3665a1_4_k_cu_ea45a7c5_89624cuda3std3__48in_placeE,(_ZN39_INTERNAL_dd3665a1_4_k_cu_ea45a7c5_89624cuda3std6ranges3__45__cpo9iter_moveE - _ZN39_INTERNAL_dd3665a1_4_k_cu_ea45a7c5_89624cuda3std3__48in_placeE)
_ZN39_INTERNAL_dd3665a1_4_k_cu_ea45a7c5_89624cuda3std3__48in_placeE:
	.zero		1
	.type		_ZN39_INTERNAL_dd3665a1_4_k_cu_ea45a7c5_89624cuda3std6ranges3__45__cpo9iter_moveE,@object
	.size		_ZN39_INTERNAL_dd3665a1_4_k_cu_ea45a7c5_89624cuda3std6ranges3__45__cpo9iter_moveE,(_ZN39_INTERNAL_dd3665a1_4_k_cu_ea45a7c5_89624cuda3std3__45__cpo5beginE - _ZN39_INTERNAL_dd3665a1_4_k_cu_ea45a7c5_89624cuda3std6ranges3__45__cpo9iter_moveE)
_ZN39_INTERNAL_dd3665a1_4_k_cu_ea45a7c5_89624cuda3std6ranges3__45__cpo9iter_moveE:
	.zero		1
	.type		_ZN39_INTERNAL_dd3665a1_4_k_cu_ea45a7c5_89624cuda3std3__45__cpo5beginE,@object
	.size		_ZN39_INTERNAL_dd3665a1_4_k_cu_ea45a7c5_89624cuda3std3__45__cpo5beginE,(_ZN39_INTERNAL_dd3665a1_4_k_cu_ea45a7c5_89624cuda3std3__441_GLOBAL__N__dd3665a1_4_k_cu_ea45a7c5_89626ignoreE - _ZN39_INTERNAL_dd3665a1_4_k_cu_ea45a7c5_89624cuda3std3__45__cpo5beginE)
_ZN39_INTERNAL_dd3665a1_4_k_cu_ea45a7c5_89624cuda3std3__45__cpo5beginE:
	.zero		1
	.type		_ZN39_INTERNAL_dd3665a1_4_k_cu_ea45a7c5_89624cuda3std3__441_GLOBAL__N__dd3665a1_4_k_cu_ea45a7c5_89626ignoreE,@object
	.size		_ZN39_INTERNAL_dd3665a1_4_k_cu_ea45a7c5_89624cuda3std3__441_GLOBAL__N__dd3665a1_4_k_cu_ea45a7c5_89626ignoreE,(_ZN39_INTERNAL_dd3665a1_4_k_cu_ea45a7c5_89624cute7productE - _ZN39_INTERNAL_dd3665a1_4_k_cu_ea45a7c5_89624cuda3std3__441_GLOBAL__N__dd3665a1_4_k_cu_ea45a7c5_89626ignoreE)
_ZN39_INTERNAL_dd3665a1_4_k_cu_ea45a7c5_89624cuda3std3__441_GLOBAL__N__dd3665a1_4_k_cu_ea45a7c5_89626ignoreE:
	.zero		1
	.type		_ZN39_INTERNAL_dd3665a1_4_k_cu_ea45a7c5_89624cute7productE,@object
	.size		_ZN39_INTERNAL_dd3665a1_4_k_cu_ea45a7c5_89624cute7productE,(_ZN39_INTERNAL_dd3665a1_4_k_cu_ea45a7c5_89624cuda3std3__45__cpo3endE - _ZN39_INTERNAL_dd3665a1_4_k_cu_ea45a7c5_89624cute7productE)
_ZN39_INTERNAL_dd3665a1_4_k_cu_ea45a7c5_89624cute7productE:
	.zero		1
	.type		_ZN39_INTERNAL_dd3665a1_4_k_cu_ea45a7c5_89624cuda3std3__45__cpo3endE,@object
	.size		_ZN39_INTERNAL_dd3665a1_4_k_cu_ea45a7c5_89624cuda3std3__45__cpo3endE,(_ZN39_INTERNAL_dd3665a1_4_k_cu_ea45a7c5_89624cuda3std3__419piecewise_constructE - _ZN39_INTERNAL_dd3665a1_4_k_cu_ea45a7c5_89624cuda3std3__45__cpo3endE)
_ZN39_INTERNAL_dd3665a1_4_k_cu_ea45a7c5_89624cuda3std3__45__cpo3endE:
	.zero		1
	.type		_ZN39_INTERNAL_dd3665a1_4_k_cu_ea45a7c5_89624cuda3std3__419piecewise_constructE,@object
	.size		_ZN39_INTERNAL_dd3665a1_4_k_cu_ea45a7c5_89624cuda3std3__419piecewise_constructE,(_ZN39_INTERNAL_dd3665a1_4_k_cu_ea45a7c5_89624cuda3std3__45__cpo4cendE - _ZN39_INTERNAL_dd3665a1_4_k_cu_ea45a7c5_89624cuda3std3__419piecewise_constructE)
_ZN39_INTERNAL_dd3665a1_4_k_cu_ea45a7c5_89624cuda3std3__419piecewise_constructE:
	.zero		1
	.type		_ZN39_INTERNAL_dd3665a1_4_k_cu_ea45a7c5_89624cuda3std3__45__cpo4cendE,@object
	.size		_ZN39_INTERNAL_dd3665a1_4_k_cu_ea45a7c5_89624cuda3std3__45__cpo4cendE,(_ZN39_INTERNAL_dd3665a1_4_k_cu_ea45a7c5_89624cuda3std6ranges3__45__cpo4swapE - _ZN39_INTERNAL_dd3665a1_4_k_cu_ea45a7c5_89624cuda3std3__45__cpo4cendE)
_ZN39_INTERNAL_dd3665a1_4_k_cu_ea45a7c5_89624cuda3std3__45__cpo4cendE:
	.zero		1
	.type		_ZN39_INTERNAL_dd3665a1_4_k_cu_ea45a7c5_89624cuda3std6ranges3__45__cpo4swapE,@object
	.size		_ZN39_INTERNAL_dd3665a1_4_k_cu_ea45a7c5_89624cuda3std6ranges3__45__cpo4swapE,(.L_8 - _ZN39_INTERNAL_dd3665a1_4_k_cu_ea45a7c5_89624cuda3std6ranges3__45__cpo4swapE)
_ZN39_INTERNAL_dd3665a1_4_k_cu_ea45a7c5_89624cuda3std6ranges3__45__cpo4swapE:
	.zero		1
.L_8:


//--------------------- .nv.constant0._ZN7cutlass13device_kernelINS_4gemm6kernel13GemmUniversalIN4cute5tupleIJiiiiEEENS1_10collective13CollectiveMmaINS1_34MainloopSm90TmaGmmaWarpSpecializedILi9ENS5_IJNS4_1CILi1EEESB_SB_EEENS1_35KernelTmaWarpSpecializedCooperativeEEENS5_IJNSA_ILi384EEENSA_ILi16EEENSA_ILi32EEEEEENS_10bfloat16_tENS5_IJlSB_lEEESJ_SK_NS4_8TiledMMAINS4_8MMA_AtomIJNS4_4SM904GMMA27MMA_64x16x16_F32BF16BF16_SSILNSO_5MajorE0ELSQ_0ELNSO_7ScaleInE1ELSR_1EEEEEENS4_6LayoutINS5_IJNSA_ILi2EEESB_SB_EEENS5_IJSB_NSA_ILi0EEESX_EEEEENS5_IJNS4_10UnderscoreES10_S10_EEEEENS4_13SM90_TMA_LOADENS4_14ComposedLayoutINS4_7SwizzleILi2ELi4ELi3EEENS4_18smem_ptr_flag_bitsILi16EEENSU_INS5_IJNSA_ILi8EEESH_EEENS5_IJSH_SB_EEEEEEEvNS4_8identityES13_S1D_vS1E_EENS_8epilogue10collective6detail29Sm90TmaWarpSpecializedAdapterINS1H_15DefaultEpilogueISJ_SK_SK_NS1G_6thread17LinearCombinationISJ_Li1EffLNS1L_9ScaleType4KindE0ELNS_15FloatRoundStyleE2ESJ_EENS1_15EpilogueDefaultEEEEEvvEEEEvNT_6ParamsE --------------------------
	.section	.nv.constant0._ZN7cutlass13device_kernelINS_4gemm6kernel13GemmUniversalIN4cute5tupleIJiiiiEEENS1_10collective13CollectiveMmaINS1_34MainloopSm90TmaGmmaWarpSpecializedILi9ENS5_IJNS4_1CILi1EEESB_SB_EEENS1_35KernelTmaWarpSpecializedCooperativeEEENS5_IJNSA_ILi384EEENSA_ILi16EEENSA_ILi32EEEEEENS_10bfloat16_tENS5_IJlSB_lEEESJ_SK_NS4_8TiledMMAINS4_8MMA_AtomIJNS4_4SM904GMMA27MMA_64x16x16_F32BF16BF16_SSILNSO_5MajorE0ELSQ_0ELNSO_7ScaleInE1ELSR_1EEEEEENS4_6LayoutINS5_IJNSA_ILi2EEESB_SB_EEENS5_IJSB_NSA_ILi0EEESX_EEEEENS5_IJNS4_10UnderscoreES10_S10_EEEEENS4_13SM90_TMA_LOADENS4_14ComposedLayoutINS4_7SwizzleILi2ELi4ELi3EEENS4_18smem_ptr_flag_bitsILi16EEENSU_INS5_IJNSA_ILi8EEESH_EEENS5_IJSH_SB_EEEEEEEvNS4_8identityES13_S1D_vS1E_EENS_8epilogue10collective6detail29Sm90TmaWarpSpecializedAdapterINS1H_15DefaultEpilogueISJ_SK_SK_NS1G_6thread17LinearCombinationISJ_Li1EffLNS1L_9ScaleType4KindE0ELNS_15FloatRoundStyleE2ESJ_EENS1_15EpilogueDefaultEEEEEvvEEEEvNT_6ParamsE,"a",@progbits
	.sectionflags	@""
	.align	4
.nv.constant0._ZN7cutlass13device_kernelINS_4gemm6kernel13GemmUniversalIN4cute5tupleIJiiiiEEENS1_10collective13CollectiveMmaINS1_34MainloopSm90TmaGmmaWarpSpecializedILi9ENS5_IJNS4_1CILi1EEESB_SB_EEENS1_35KernelTmaWarpSpecializedCooperativeEEENS5_IJNSA_ILi384EEENSA_ILi16EEENSA_ILi32EEEEEENS_10bfloat16_tENS5_IJlSB_lEEESJ_SK_NS4_8TiledMMAINS4_8MMA_AtomIJNS4_4SM904GMMA27MMA_64x16x16_F32BF16BF16_SSILNSO_5MajorE0ELSQ_0ELNSO_7ScaleInE1ELSR_1EEEEEENS4_6LayoutINS5_IJNSA_ILi2EEESB_SB_EEENS5_IJSB_NSA_ILi0EEESX_EEEEENS5_IJNS4_10UnderscoreES10_S10_EEEEENS4_13SM90_TMA_LOADENS4_14ComposedLayoutINS4_7SwizzleILi2ELi4ELi3EEENS4_18smem_ptr_flag_bitsILi16EEENSU_INS5_IJNSA_ILi8EEESH_EEENS5_IJSH_SB_EEEEEEEvNS4_8identityES13_S1D_vS1E_EENS_8epilogue10collective6detail29Sm90TmaWarpSpecializedAdapterINS1H_15DefaultEpilogueISJ_SK_SK_NS1G_6thread17LinearCombinationISJ_Li1EffLNS1L_9ScaleType4KindE0ELNS_15FloatRoundStyleE2ESJ_EENS1_15EpilogueDefaultEEEEEvvEEEEvNT_6ParamsE:
	.zero		1664


//--------------------- SYMBOLS --------------------------

	.type		.nv.reservedSmem.offset0,@object
	.size		.nv.reservedSmem.offset0,0x4
	.type		__assertfail,@function
